	.headerflags	@"EF_CUDA_TEXMODE_UNIFIED EF_CUDA_64BIT_ADDRESS EF_CUDA_ACCELERATORS EF_CUDA_SM90 EF_CUDA_VIRTUAL_SM(EF_CUDA_SM90)"
	.elftype	@"ET_EXEC"


//--------------------- .nv.info                  --------------------------
	.section	.nv.info,"",@"SHT_CUDA_INFO"
	.align	4


	//----- nvinfo : EIATTR_REGCOUNT
	.align		4
        /*0000*/ 	.byte	0x04, 0x2f
        /*0002*/ 	.short	(.L_2 - .L_1)
	.align		4
.L_1:
        /*0004*/ 	.word	index@(triton_red_fused__log_softmax__softmax_add_div_log_mul_sub_sum_2)
        /*0008*/ 	.word	0x00000020


	//----- nvinfo : EIATTR_MIN_STACK_SIZE
	.align		4
.L_2:
        /*000c*/ 	.byte	0x04, 0x12
        /*000e*/ 	.short	(.L_4 - .L_3)
	.align		4
.L_3:
        /*0010*/ 	.word	index@(triton_red_fused__log_softmax__softmax_add_div_log_mul_sub_sum_2)
        /*0014*/ 	.word	0x00000000


	//----- nvinfo : EIATTR_FRAME_SIZE
	.align		4
.L_4:
        /*0018*/ 	.byte	0x04, 0x11
        /*001a*/ 	.short	(.L_6 - .L_5)
	.align		4
.L_5:
        /*001c*/ 	.word	index@(triton_red_fused__log_softmax__softmax_add_div_log_mul_sub_sum_2)
        /*0020*/ 	.word	0x00000000


	//----- nvinfo : EIATTR_MIN_STACK_SIZE
	.align		4
.L_6:
        /*0024*/ 	.byte	0x04, 0x12
        /*0026*/ 	.short	(.L_8 - .L_7)
	.align		4
.L_7:
        /*0028*/ 	.word	index@(triton_red_fused__log_softmax__softmax_add_div_log_mul_sub_sum_2)
        /*002c*/ 	.word	0x00000000
.L_8:


//--------------------- .nv.info.triton_red_fused__log_softmax__softmax_add_div_log_mul_sub_sum_2 --------------------------
	.section	.nv.info.triton_red_fused__log_softmax__softmax_add_div_log_mul_sub_sum_2,"",@"SHT_CUDA_INFO"
	.sectionflags	@""
	.align	4


	//----- nvinfo : EIATTR_CUDA_API_VERSION
	.align		4
        /*0000*/ 	.byte	0x04, 0x37
        /*0002*/ 	.short	(.L_10 - .L_9)
.L_9:
        /*0004*/ 	.word	0x0000007c


	//----- nvinfo : EIATTR_KPARAM_INFO
	.align		4
.L_10:
        /*0008*/ 	.byte	0x04, 0x17
        /*000a*/ 	.short	(.L_12 - .L_11)
.L_11:
        /*000c*/ 	.word	0x00000000
        /*0010*/ 	.short	0x0003
        /*0012*/ 	.short	0x0018
        /*0014*/ 	.byte	0x00, 0xf0, 0x11, 0x00


	//----- nvinfo : EIATTR_KPARAM_INFO
	.align		4
.L_12:
        /*0018*/ 	.byte	0x04, 0x17
        /*001a*/ 	.short	(.L_14 - .L_13)
.L_13:
        /*001c*/ 	.word	0x00000000
        /*0020*/ 	.short	0x0002
        /*0022*/ 	.short	0x0010
        /*0024*/ 	.byte	0x00, 0xf4, 0x21, 0x00


	//----- nvinfo : EIATTR_KPARAM_INFO
	.align		4
.L_14:
        /*0028*/ 	.byte	0x04, 0x17
        /*002a*/ 	.short	(.L_16 - .L_15)
.L_15:
        /*002c*/ 	.word	0x00000000
        /*0030*/ 	.short	0x0001
        /*0032*/ 	.short	0x0008
        /*0034*/ 	.byte	0x00, 0xf4, 0x21, 0x00


	//----- nvinfo : EIATTR_KPARAM_INFO
	.align		4
.L_16:
        /*0038*/ 	.byte	0x04, 0x17
        /*003a*/ 	.short	(.L_18 - .L_17)
.L_17:
        /*003c*/ 	.word	0x00000000
        /*0040*/ 	.short	0x0000
        /*0042*/ 	.short	0x0000
        /*0044*/ 	.byte	0x00, 0xf4, 0x21, 0x00


	//----- nvinfo : EIATTR_SPARSE_MMA_MASK
	.align		4
.L_18:
        /*0048*/ 	.byte	0x03, 0x50
        /*004a*/ 	.short	0x0000


	//----- nvinfo : EIATTR_MAXREG_COUNT
	.align		4
        /*004c*/ 	.byte	0x03, 0x1b
        /*004e*/ 	.short	0x00ff


	//----- nvinfo : EIATTR_COOP_GROUP_MASK_REGIDS
	.align		4
        /*0050*/ 	.byte	0x04, 0x29
        /*0052*/ 	.short	(.L_20 - .L_19)


	//   ....[0]....
.L_19:
        /*0054*/ 	.word	0xffffffff


	//   ....[1]....
        /*0058*/ 	.word	0xffffffff


	//   ....[2]....
        /*005c*/ 	.word	0xffffffff


	//   ....[3]....
        /*0060*/ 	.word	0xffffffff


	//   ....[4]....
        /*0064*/ 	.word	0xffffffff


	//   ....[5]....
        /*0068*/ 	.word	0xffffffff


	//----- nvinfo : EIATTR_COOP_GROUP_INSTR_OFFSETS
	.align		4
.L_20:
        /*006c*/ 	.byte	0x04, 0x28
        /*006e*/ 	.short	(.L_22 - .L_21)


	//   ....[0]....
.L_21:
        /*0070*/ 	.word	0x00001cf0


	//   ....[1]....
        /*0074*/ 	.word	0x00001d10


	//   ....[2]....
        /*0078*/ 	.word	0x00001d30


	//   ....[3]....
        /*007c*/ 	.word	0x00001d60


	//   ....[4]....
        /*0080*/ 	.word	0x00001d80


	//   ....[5]....
        /*0084*/ 	.word	0x00001e50


	//----- nvinfo : EIATTR_EXIT_INSTR_OFFSETS
	.align		4
.L_22:
        /*0088*/ 	.byte	0x04, 0x1c
        /*008a*/ 	.short	(.L_24 - .L_23)


	//   ....[0]....
.L_23:
        /*008c*/ 	.word	0x00001ec0


	//   ....[1]....
        /*0090*/ 	.word	0x00001f00


	//----- nvinfo : EIATTR_REQNTID
	.align		4
.L_24:
        /*0094*/ 	.byte	0x04, 0x10
        /*0096*/ 	.short	(.L_26 - .L_25)
.L_25:
        /*0098*/ 	.word	0x00000040
        /*009c*/ 	.word	0x00000001
        /*00a0*/ 	.word	0x00000001


	//----- nvinfo : EIATTR_CBANK_PARAM_SIZE
	.align		4
.L_26:
        /*00a4*/ 	.byte	0x03, 0x19
        /*00a6*/ 	.short	0x001c


	//----- nvinfo : EIATTR_PARAM_CBANK
	.align		4
        /*00a8*/ 	.byte	0x04, 0x0a
        /*00aa*/ 	.short	(.L_28 - .L_27)
	.align		4
.L_27:
        /*00ac*/ 	.word	index@(.nv.constant0.triton_red_fused__log_softmax__softmax_add_div_log_mul_sub_sum_2)
        /*00b0*/ 	.short	0x0210
        /*00b2*/ 	.short	0x001c


	//----- nvinfo : EIATTR_SW_WAR
	.align		4
.L_28:
        /*00b4*/ 	.byte	0x04, 0x36
        /*00b6*/ 	.short	(.L_30 - .L_29)
.L_29:
        /*00b8*/ 	.word	0x00000008
.L_30:


//--------------------- .nv.callgraph             --------------------------
	.section	.nv.callgraph,"",@"SHT_CUDA_CALLGRAPH"
	.align	4
	.sectionentsize	8
	.align		4
        /*0000*/ 	.word	0x00000000
	.align		4
        /*0004*/ 	.word	0xffffffff
	.align		4
        /*0008*/ 	.word	0x00000000
	.align		4
        /*000c*/ 	.word	0xfffffffe
	.align		4
        /*0010*/ 	.word	0x00000000
	.align		4
        /*0014*/ 	.word	0xfffffffd
	.align		4
        /*0018*/ 	.word	0x00000000
	.align		4
        /*001c*/ 	.word	0xfffffffc


//--------------------- .nv.constant4             --------------------------
	.section	.nv.constant4,"a",@progbits
	.align	8
	.align		8
.nv.constant4:
        /*0000*/ 	.dword	_$_str


//--------------------- .text.triton_red_fused__log_softmax__softmax_add_div_log_mul_sub_sum_2 --------------------------
	.section	.text.triton_red_fused__log_softmax__softmax_add_div_log_mul_sub_sum_2,"ax",@progbits
	.sectionflags	@"SHF_BARRIERS=1"
	.align	128
        .global         triton_red_fused__log_softmax__softmax_add_div_log_mul_sub_sum_2
        .type           triton_red_fused__log_softmax__softmax_add_div_log_mul_sub_sum_2,@function
        .size           triton_red_fused__log_softmax__softmax_add_div_log_mul_sub_sum_2,(.L_x_1 - triton_red_fused__log_softmax__softmax_add_div_log_mul_sub_sum_2)
        .other          triton_red_fused__log_softmax__softmax_add_div_log_mul_sub_sum_2,@"STO_CUDA_ENTRY STV_DEFAULT"
triton_red_fused__log_softmax__softmax_add_div_log_mul_sub_sum_2:
.text.triton_red_fused__log_softmax__softmax_add_div_log_mul_sub_sum_2:
[----:B------:R-:W0:Y:S01]  /*0000*/  LDC R1, c[0x0][0x28] ;  /* 0x00000a00ff017b82 */ /* 0x000e220000000800 */
[----:B------:R-:W1:Y:S07]  /*0010*/  S2R R5, SR_TID.X ;  /* 0x0000000000057919 */ /* 0x000e6e0000002100 */
[----:B------:R-:W2:Y:S01]  /*0020*/  LDC.64 R16, c[0x0][0x218] ;  /* 0x00008600ff107b82 */ /* 0x000ea20000000a00 */
[----:B------:R-:W-:Y:S01]  /*0030*/  ULDC.64 UR6, c[0x0][0x208] ;  /* 0x0000820000067ab9 */ /* 0x000fe20000000a00 */
[----:B-1----:R-:W-:-:S04]  /*0040*/  SHF.L.U32 R23, R5, 0x2, RZ ;  /* 0x0000000205177819 */ /* 0x002fc800000006ff */
[----:B------:R-:W-:-:S05]  /*0050*/  LOP3.LUT R3, R23, 0xfc, RZ, 0xc0, !PT ;  /* 0x000000fc17037812 */ /* 0x000fca00078ec0ff */
[----:B--2---:R-:W-:-:S06]  /*0060*/  IMAD.WIDE.U32 R8, R3, 0x4, R16 ;  /* 0x0000000403087825 */ /* 0x004fcc00078e0010 */
[----:B------:R-:W2:Y:S01]  /*0070*/  LDG.E.EL.128 R8, desc[UR6][R8.64] ;  /* 0x0000000608087981 */ /* 0x000ea2000c2e1d00 */
[----:B------:R-:W1:Y:S01]  /*0080*/  S2UR UR5, SR_CgaCtaId ;  /* 0x00000000000579c3 */ /* 0x000e620000008800 */
[----:B------:R-:W-:Y:S01]  /*0090*/  UMOV UR4, 0x400 ;  /* 0x0000040000047882 */ /* 0x000fe20000000000 */
[C---:B------:R-:W-:Y:S02]  /*00a0*/  LOP3.LUT R0, R5.reuse, 0x3f, RZ, 0xc0, !PT ;  /* 0x0000003f05007812 */ /* 0x040fe400078ec0ff */
[----:B------:R-:W-:Y:S02]  /*00b0*/  LOP3.LUT R13, R5, 0x3c, RZ, 0xc0, !PT ;  /* 0x0000003c050d7812 */ /* 0x000fe400078ec0ff */
[C---:B------:R-:W-:Y:S02]  /*00c0*/  LOP3.LUT R14, R0.reuse, 0x40, RZ, 0xfc, !PT ;  /* 0x00000040000e7812 */ /* 0x040fe400078efcff */
[----:B------:R-:W-:Y:S01]  /*00d0*/  LOP3.LUT R15, R0, 0x43, RZ, 0xfc, !PT ;  /* 0x00000043000f7812 */ /* 0x000fe200078efcff */
[----:B------:R-:W-:Y:S01]  /*00e0*/  IMAD.WIDE.U32 R12, R13, 0x4, R16 ;  /* 0x000000040d0c7825 */ /* 0x000fe200078e0010 */
[----:B-1----:R-:W-:-:S06]  /*00f0*/  UPRMT UR4, UR5, 0x654, UR4 ;  /* 0x0000065405047896 */ /* 0x002fcc0008000004 */
[----:B------:R-:W-:Y:S02]  /*0100*/  LEA R4, R3, UR4, 0x3 ;  /* 0x0000000403047c11 */ /* 0x000fe4000f8e18ff */
[----:B------:R-:W-:-:S05]  /*0110*/  LOP3.LUT R3, R14, 0x7c, RZ, 0xc0, !PT ;  /* 0x0000007c0e037812 */ /* 0x000fca00078ec0ff */
[--C-:B------:R-:W-:Y:S01]  /*0120*/  IMAD.WIDE.U32 R6, R3, 0x4, R16.reuse ;  /* 0x0000000403067825 */ /* 0x100fe200078e0010 */
[----:B--2---:R-:W-:Y:S04]  /*0130*/  STS [R4], R8 ;  /* 0x0000000804007388 */ /* 0x004fe80000000800 */
[----:B------:R1:W-:Y:S04]  /*0140*/  STS [R4+0x8], R9 ;  /* 0x0000080904007388 */ /* 0x0003e80000000800 */
[----:B------:R-:W-:Y:S04]  /*0150*/  STS [R4+0x10], R10 ;  /* 0x0000100a04007388 */ /* 0x000fe80000000800 */
[----:B------:R2:W-:Y:S01]  /*0160*/  STS [R4+0x18], R11 ;  /* 0x0000180b04007388 */ /* 0x0005e20000000800 */
[----:B------:R-:W-:Y:S01]  /*0170*/  BAR.SYNC.DEFER_BLOCKING 0x0 ;  /* 0x0000000000007b1d */ /* 0x000fe20000010000 */
[----:B-1----:R-:W-:-:S05]  /*0180*/  IMAD.WIDE.U32 R8, R15, 0x4, R16 ;  /* 0x000000040f087825 */ /* 0x002fca00078e0010 */
[----:B------:R-:W3:Y:S04]  /*0190*/  LDG.E.EL R18, desc[UR6][R6.64] ;  /* 0x0000000606127981 */ /* 0x000ee8000c2e1900 */
[----:B------:R-:W3:Y:S04]  /*01a0*/  LDG.E.EL R19, desc[UR6][R6.64+0x4] ;  /* 0x0000040606137981 */ /* 0x000ee8000c2e1900 */
[----:B------:R-:W4:Y:S04]  /*01b0*/  LDG.E.EL R15, desc[UR6][R12.64] ;  /* 0x000000060c0f7981 */ /* 0x000f28000c2e1900 */
[----:B------:R-:W4:Y:S04]  /*01c0*/  LDG.E.EL R20, desc[UR6][R12.64+0x4] ;  /* 0x000004060c147981 */ /* 0x000f28000c2e1900 */
[----:B------:R-:W5:Y:S04]  /*01d0*/  LDG.E.EL R24, desc[UR6][R6.64+0x8] ;  /* 0x0000080606187981 */ /* 0x000f68000c2e1900 */
[----:B------:R-:W5:Y:S04]  /*01e0*/  LDG.E.EL R22, desc[UR6][R12.64+0x8] ;  /* 0x000008060c167981 */ /* 0x000f68000c2e1900 */
[----:B------:R1:W5:Y:S04]  /*01f0*/  LDG.E.EL R8, desc[UR6][R8.64] ;  /* 0x0000000608087981 */ /* 0x000368000c2e1900 */
[----:B------:R-:W5:Y:S01]  /*0200*/  LDG.E.EL R26, desc[UR6][R12.64+0xc] ;  /* 0x00000c060c1a7981 */ /* 0x000f62000c2e1900 */
[----:B--2---:R-:W-:-:S02]  /*0210*/  LEA R11, R14, UR4, 0x3 ;  /* 0x000000040e0b7c11 */ /* 0x004fc4000f8e18ff */
[----:B------:R-:W-:-:S04]  /*0220*/  LEA R10, R0, UR4, 0x3 ;  /* 0x00000004000a7c11 */ /* 0x000fc8000f8e18ff */
[----:B------:R-:W2:Y:S04]  /*0230*/  LDS R11, [R11] ;  /* 0x000000000b0b7984 */ /* 0x000ea80000000800 */
[----:B------:R-:W2:Y:S01]  /*0240*/  LDS R10, [R10] ;  /* 0x000000000a0a7984 */ /* 0x000ea20000000800 */
[C---:B01----:R-:W-:Y:S02]  /*0250*/  LOP3.LUT R9, R0.reuse, 0x83, RZ, 0xfc, !PT ;  /* 0x0000008300097812 */ /* 0x043fe400078efcff */
[C---:B------:R-:W-:Y:S02]  /*0260*/  LOP3.LUT R21, R0.reuse, 0x80, RZ, 0xfc, !PT ;  /* 0x0000008000157812 */ /* 0x040fe400078efcff */
[----:B------:R-:W-:Y:S02]  /*0270*/  LOP3.LUT R6, R0, 0xc3, RZ, 0xfc, !PT ;  /* 0x000000c300067812 */ /* 0x000fe400078efcff */
[----:B------:R-:W-:Y:S01]  /*0280*/  LOP3.LUT R7, R21, 0xbc, RZ, 0xc0, !PT ;  /* 0x000000bc15077812 */ /* 0x000fe200078ec0ff */
[----:B---3--:R-:W-:Y:S01]  /*0290*/  FADD R19, R18, R19 ;  /* 0x0000001312137221 */ /* 0x008fe20000000000 */
[----:B----4-:R-:W-:-:S03]  /*02a0*/  FADD R15, R15, R20 ;  /* 0x000000140f0f7221 */ /* 0x010fc60000000000 */
[----:B-----5:R-:W-:Y:S01]  /*02b0*/  FADD R19, R24, R19 ;  /* 0x0000001318137221 */ /* 0x020fe20000000000 */
[----:B------:R-:W-:-:S03]  /*02c0*/  FADD R15, R22, R15 ;  /* 0x0000000f160f7221 */ /* 0x000fc60000000000 */
[----:B------:R-:W-:Y:S02]  /*02d0*/  FADD R29, R8, R19 ;  /* 0x00000013081d7221 */ /* 0x000fe40000000000 */
[----:B------:R-:W0:Y:S01]  /*02e0*/  LDC.64 R18, c[0x0][0x220] ;  /* 0x00008800ff127b82 */ /* 0x000e220000000a00 */
[----:B------:R-:W-:Y:S02]  /*02f0*/  FADD R26, R26, R15 ;  /* 0x0000000f1a1a7221 */ /* 0x000fe40000000000 */
[----:B------:R-:W-:-:S03]  /*0300*/  FSETP.GT.AND P1, PT, |R29|, 8.50705917302346158658e+37, PT ;  /* 0x7e8000001d00780b */ /* 0x000fc60003f24200 */
[C---:B------:R-:W-:Y:S02]  /*0310*/  FSETP.GT.AND P0, PT, |R26|.reuse, 8.50705917302346158658e+37, PT ;  /* 0x7e8000001a00780b */ /* 0x040fe40003f04200 */
[----:B------:R-:W-:Y:S02]  /*0320*/  FSETP.GEU.AND P3, PT, |R29|, 1.175494350822287508e-38, PT ;  /* 0x008000001d00780b */ /* 0x000fe40003f6e200 */
[----:B------:R-:W-:Y:S01]  /*0330*/  FSETP.GEU.AND P2, PT, |R26|, 1.175494350822287508e-38, PT ;  /* 0x008000001a00780b */ /* 0x000fe20003f4e200 */
[----:B------:R-:W-:-:S05]  /*0340*/  IMAD.WIDE.U32 R8, R9, 0x4, R16 ;  /* 0x0000000409087825 */ /* 0x000fca00078e0010 */
[----:B------:R-:W-:Y:S01]  /*0350*/  @P1 FMUL R29, R29, 0.25 ;  /* 0x3e8000001d1d1820 */ /* 0x000fe20000400000 */
[--C-:B------:R-:W-:Y:S01]  /*0360*/  IMAD.WIDE.U32 R24, R7, 0x4, R16.reuse ;  /* 0x0000000407187825 */ /* 0x100fe200078e0010 */
[----:B------:R1:W3:Y:S03]  /*0370*/  LDG.E.EL R20, desc[UR6][R8.64] ;  /* 0x0000000608147981 */ /* 0x0002e6000c2e1900 */
[----:B------:R-:W-:Y:S01]  /*0380*/  @P0 FMUL R26, R26, 0.25 ;  /* 0x3e8000001a1a0820 */ /* 0x000fe20000400000 */
[----:B------:R-:W-:Y:S01]  /*0390*/  @!P3 FMUL R29, R29, 16777216 ;  /* 0x4b8000001d1db820 */ /* 0x000fe20000400000 */
[----:B------:R-:W4:Y:S02]  /*03a0*/  LDG.E.EL R13, desc[UR6][R24.64] ;  /* 0x00000006180d7981 */ /* 0x000f24000c2e1900 */
[----:B------:R-:W-:Y:S02]  /*03b0*/  @!P2 FMUL R26, R26, 16777216 ;  /* 0x4b8000001a1aa820 */ /* 0x000fe40000400000 */
[----:B------:R-:W4:Y:S01]  /*03c0*/  LDG.E.EL R22, desc[UR6][R24.64+0x4] ;  /* 0x0000040618167981 */ /* 0x000f22000c2e1900 */
[----:B-1----:R-:W-:Y:S01]  /*03d0*/  IMAD.WIDE.U32 R8, R6, 0x4, R16 ;  /* 0x0000000406087825 */ /* 0x002fe200078e0010 */
[----:B------:R-:W1:Y:S02]  /*03e0*/  MUFU.RCP R29, R29 ;  /* 0x0000001d001d7308 */ /* 0x000e640000001000 */
[----:B------:R-:W5:Y:S06]  /*03f0*/  LDG.E.EL R15, desc[UR6][R24.64+0x8] ;  /* 0x00000806180f7981 */ /* 0x000f6c000c2e1900 */
[----:B------:R-:W0:Y:S01]  /*0400*/  MUFU.RCP R26, R26 ;  /* 0x0000001a001a7308 */ /* 0x000e220000001000 */
[----:B--2---:R-:W-:Y:S01]  /*0410*/  @P1 FMUL R11, R11, 0.25 ;  /* 0x3e8000000b0b1820 */ /* 0x004fe20000400000 */
[----:B------:R-:W-:Y:S01]  /*0420*/  @P0 FMUL R10, R10, 0.25 ;  /* 0x3e8000000a0a0820 */ /* 0x000fe20000400000 */
[----:B------:R2:W3:Y:S02]  /*0430*/  LDG.E.EL R25, desc[UR6][R8.64] ;  /* 0x0000000608197981 */ /* 0x0004e4000c2e1900 */
[----:B------:R-:W-:Y:S01]  /*0440*/  @!P3 FMUL R11, R11, 16777216 ;  /* 0x4b8000000b0bb820 */ /* 0x000fe20000400000 */
[----:B------:R-:W-:Y:S01]  /*0450*/  @!P2 FMUL R10, R10, 16777216 ;  /* 0x4b8000000a0aa820 */ /* 0x000fe20000400000 */
[----:B--2---:R-:W-:-:S02]  /*0460*/  LOP3.LUT R9, R23, 0xfc, RZ, 0xc0, !PT ;  /* 0x000000fc17097812 */ /* 0x004fc400078ec0ff */
[----:B-1----:R-:W-:-:S03]  /*0470*/  FMUL R23, R29, R11 ;  /* 0x0000000b1d177220 */ /* 0x002fc60000400000 */
[----:B0-----:R-:W-:-:S04]  /*0480*/  IMAD.WIDE.U32 R8, R9, 0x4, R18 ;  /* 0x0000000409087825 */ /* 0x001fc800078e0012 */
[----:B------:R-:W-:Y:S02]  /*0490*/  FMUL R29, R26, R10 ;  /* 0x0000000a1a1d7220 */ /* 0x000fe40000400000 */
[----:B------:R-:W2:Y:S01]  /*04a0*/  LDG.E.EL.128 R8, desc[UR6][R8.64] ;  /* 0x0000000608087981 */ /* 0x000ea2000c2e1d00 */
[----:B------:R-:W-:-:S04]  /*04b0*/  LOP3.LUT R14, R0, 0xc0, RZ, 0xfc, !PT ;  /* 0x000000c0000e7812 */ /* 0x000fc800078efcff */
[----:B------:R-:W-:-:S05]  /*04c0*/  LOP3.LUT R12, R14, 0xfc, RZ, 0xc0, !PT ;  /* 0x000000fc0e0c7812 */ /* 0x000fca00078ec0ff */
[----:B------:R-:W-:Y:S01]  /*04d0*/  IMAD.WIDE.U32 R16, R12, 0x4, R16 ;  /* 0x000000040c107825 */ /* 0x000fe200078e0010 */
[----:B------:R-:W-:-:S04]  /*04e0*/  LEA R21, R21, UR4, 0x3 ;  /* 0x0000000415157c11 */ /* 0x000fc8000f8e18ff */
[----:B------:R-:W3:Y:S04]  /*04f0*/  LDG.E.EL R24, desc[UR6][R16.64] ;  /* 0x0000000610187981 */ /* 0x000ee8000c2e1900 */
[----:B------:R-:W3:Y:S04]  /*0500*/  LDG.E.EL R27, desc[UR6][R16.64+0x4] ;  /* 0x00000406101b7981 */ /* 0x000ee8000c2e1900 */
[----:B------:R0:W3:Y:S02]  /*0510*/  LDG.E.EL R28, desc[UR6][R16.64+0x8] ;  /* 0x00000806101c7981 */ /* 0x0000e4000c2e1900 */
[----:B0-----:R-:W-:-:S02]  /*0520*/  LEA R16, R14, UR4, 0x3 ;  /* 0x000000040e107c11 */ /* 0x001fc4000f8e18ff */
[----:B------:R-:W0:Y:S04]  /*0530*/  LDS R14, [R21] ;  /* 0x00000000150e7984 */ /* 0x000e280000000800 */
[----:B------:R1:W0:Y:S01]  /*0540*/  LDS R21, [R16] ;  /* 0x0000000010157984 */ /* 0x0002220000000800 */
[----:B------:R-:W-:Y:S01]  /*0550*/  BAR.SYNC.DEFER_BLOCKING 0x0 ;  /* 0x0000000000007b1d */ /* 0x000fe20000010000 */
[----:B------:R-:W-:-:S05]  /*0560*/  LOP3.LUT R17, R5, 0x3c, RZ, 0xc0, !PT ;  /* 0x0000003c05117812 */ /* 0x000fca00078ec0ff */
[----:B-1----:R-:W-:Y:S01]  /*0570*/  IMAD.WIDE.U32 R16, R17, 0x4, R18 ;  /* 0x0000000411107825 */ /* 0x002fe200078e0012 */
[----:B--2---:R1:W-:Y:S04]  /*0580*/  STS [R4], R8 ;  /* 0x0000000804007388 */ /* 0x0043e80000000800 */
[----:B------:R2:W-:Y:S04]  /*0590*/  STS [R4+0x8], R9 ;  /* 0x0000080904007388 */ /* 0x0005e80000000800 */
[----:B------:R0:W-:Y:S04]  /*05a0*/  STS [R4+0x10], R10 ;  /* 0x0000100a04007388 */ /* 0x0001e80000000800 */
[----:B------:R0:W-:Y:S01]  /*05b0*/  STS [R4+0x18], R11 ;  /* 0x0000180b04007388 */ /* 0x0001e20000000800 */
[----:B------:R-:W-:Y:S06]  /*05c0*/  BAR.SYNC.DEFER_BLOCKING 0x0 ;  /* 0x0000000000007b1d */ /* 0x000fec0000010000 */
[----:B-1----:R-:W3:Y:S04]  /*05d0*/  LDG.E.EL R8, desc[UR6][R16.64] ;  /* 0x0000000610087981 */ /* 0x002ee8000c2e1900 */
[----:B--2---:R-:W2:Y:S04]  /*05e0*/  LDG.E.EL R9, desc[UR6][R16.64+0x4] ;  /* 0x0000040610097981 */ /* 0x004ea8000c2e1900 */
[----:B------:R-:W2:Y:S04]  /*05f0*/  LDG.E.EL R26, desc[UR6][R16.64+0x8] ;  /* 0x00000806101a7981 */ /* 0x000ea8000c2e1900 */
[----:B------:R5:W2:Y:S01]  /*0600*/  LDG.E.EL R5, desc[UR6][R16.64+0xc] ;  /* 0x00000c0610057981 */ /* 0x000aa2000c2e1900 */
[----:B0-----:R-:W-:-:S05]  /*0610*/  FADD R10, R29, 1.00000001335143196e-10 ;  /* 0x2edbe6ff1d0a7421 */ /* 0x001fca0000000000 */
[----:B------:R-:W-:Y:S01]  /*0620*/  FSETP.GEU.AND P0, PT, R10, 1.175494350822287508e-38, PT ;  /* 0x008000000a00780b */ /* 0x000fe20003f0e000 */
[----:B----4-:R-:W-:-:S12]  /*0630*/  FADD R22, R13, R22 ;  /* 0x000000160d167221 */ /* 0x010fd80000000000 */
[----:B------:R-:W-:Y:S01]  /*0640*/  @!P0 FMUL R10, R10, 8388608 ;  /* 0x4b0000000a0a8820 */ /* 0x000fe20000400000 */
[----:B------:R-:W-:Y:S01]  /*0650*/  HFMA2.MMA R13, -RZ, RZ, 1.5048828125, 33.21875 ;  /* 0x3e055027ff0d7435 */ /* 0x000fe200000001ff */
[----:B-----5:R-:W-:Y:S01]  /*0660*/  FADD R17, R15, R22 ;  /* 0x000000160f117221 */ /* 0x020fe20000000000 */
[----:B---3--:R-:W-:Y:S01]  /*0670*/  FMUL R11, R8, 1.4426950216293334961 ;  /* 0x3fb8aa3b080b7820 */ /* 0x008fe20000400000 */
[----:B--2---:R-:W-:-:S04]  /*0680*/  FMUL R8, R9, 1.4426950216293334961 ;  /* 0x3fb8aa3b09087820 */ /* 0x004fc80000400000 */
[----:B------:R-:W-:Y:S02]  /*0690*/  FSETP.GEU.AND P1, PT, R11, -126, PT ;  /* 0xc2fc00000b00780b */ /* 0x000fe40003f2e000 */
[----:B------:R-:W-:-:S11]  /*06a0*/  FSETP.GEU.AND P2, PT, R8, -126, PT ;  /* 0xc2fc00000800780b */ /* 0x000fd60003f4e000 */
[----:B------:R-:W-:Y:S02]  /*06b0*/  @!P1 FMUL R11, R11, 0.5 ;  /* 0x3f0000000b0b9820 */ /* 0x000fe40000400000 */
[----:B------:R-:W-:Y:S02]  /*06c0*/  @!P2 FMUL R8, R8, 0.5 ;  /* 0x3f0000000808a820 */ /* 0x000fe40000400000 */
[----:B------:R-:W0:Y:S08]  /*06d0*/  MUFU.EX2 R4, R11 ;  /* 0x0000000b00047308 */ /* 0x000e300000000800 */
[----:B------:R1:W2:Y:S02]  /*06e0*/  MUFU.EX2 R9, R8 ;  /* 0x0000000800097308 */ /* 0x0002a40000000800 */
[----:B-1----:R-:W-:-:S04]  /*06f0*/  IADD3 R8, R10, -0x3f2aaaab, RZ ;  /* 0xc0d555550a087810 */ /* 0x002fc80007ffe0ff */
[----:B------:R-:W-:-:S04]  /*0700*/  LOP3.LUT R11, R8, 0xff800000, RZ, 0xc0, !PT ;  /* 0xff800000080b7812 */ /* 0x000fc800078ec0ff */
[----:B------:R-:W-:Y:S01]  /*0710*/  IADD3 R8, R10, -R11, RZ ;  /* 0x8000000b0a087210 */ /* 0x000fe20007ffe0ff */
[----:B0-----:R-:W-:Y:S01]  /*0720*/  @!P1 FMUL R4, R4, R4 ;  /* 0x0000000404049220 */ /* 0x001fe20000400000 */
[----:B--2---:R-:W-:-:S03]  /*0730*/  @!P2 FMUL R9, R9, R9 ;  /* 0x000000090909a220 */ /* 0x004fc60000400000 */
[----:B------:R-:W-:Y:S01]  /*0740*/  FADD R8, R8, -1 ;  /* 0xbf80000008087421 */ /* 0x000fe20000000000 */
[----:B------:R-:W-:-:S03]  /*0750*/  FADD R4, R4, R9 ;  /* 0x0000000904047221 */ /* 0x000fc60000000000 */
[----:B------:R-:W-:-:S04]  /*0760*/  FFMA.FTZ R9, R8, -R13, 0.14084610342979431152 ;  /* 0x3e1039f608097423 */ /* 0x000fc8000001080d */
[----:B------:R-:W-:-:S04]  /*0770*/  FFMA.FTZ R9, R8, R9, -0.12148627638816833496 ;  /* 0xbdf8cdcc08097423 */ /* 0x000fc80000010009 */
[----:B------:R-:W-:-:S04]  /*0780*/  FFMA.FTZ R9, R8, R9, 0.13980610668659210205 ;  /* 0x3e0f295508097423 */ /* 0x000fc80000010009 */
[----:B------:R-:W-:-:S04]  /*0790*/  FFMA.FTZ R9, R8, R9, -0.16684235632419586182 ;  /* 0xbe2ad8b908097423 */ /* 0x000fc80000010009 */
[----:B------:R-:W-:-:S04]  /*07a0*/  FFMA.FTZ R9, R8, R9, 0.20012299716472625732 ;  /* 0x3e4ced0b08097423 */ /* 0x000fc80000010009 */
[----:B------:R-:W-:-:S04]  /*07b0*/  FFMA.FTZ R9, R8, R9, -0.24999669194221496582 ;  /* 0xbe7fff2208097423 */ /* 0x000fc80000010009 */
[----:B------:R-:W-:Y:S01]  /*07c0*/  FFMA.FTZ R9, R8, R9, 0.33333182334899902344 ;  /* 0x3eaaaa7808097423 */ /* 0x000fe20000010009 */
[----:B------:R-:W-:-:S03]  /*07d0*/  I2FP.F32.S32 R16, R11 ;  /* 0x0000000b00107245 */ /* 0x000fc60000201400 */
[----:B------:R-:W-:Y:S01]  /*07e0*/  FFMA.FTZ R9, R8, R9, -0.5 ;  /* 0xbf00000008097423 */ /* 0x000fe20000010009 */
[----:B------:R-:W-:-:S03]  /*07f0*/  FSEL R11, RZ, -23, P0 ;  /* 0xc1b80000ff0b7808 */ /* 0x000fc60000000000 */
[----:B------:R-:W-:Y:S02]  /*0800*/  FMUL R9, R8, R9 ;  /* 0x0000000908097220 */ /* 0x000fe40000400000 */
[----:B------:R-:W-:Y:S02]  /*0810*/  FFMA.FTZ R11, R16, 1.1920928955078125e-07, R11 ;  /* 0x34000000100b7823 */ /* 0x000fe4000001000b */
[----:B------:R-:W-:-:S04]  /*0820*/  FFMA.FTZ R8, R8, R9, R8 ;  /* 0x0000000908087223 */ /* 0x000fc80000010008 */
[----:B------:R-:W-:Y:S01]  /*0830*/  FFMA.FTZ R11, R11, 0.69314718246459960938, R8 ;  /* 0x3f3172180b0b7823 */ /* 0x000fe20000010008 */
[----:B------:R-:W-:-:S05]  /*0840*/  IMAD.WIDE.U32 R8, R3, 0x4, R18 ;  /* 0x0000000403087825 */ /* 0x000fca00078e0012 */
[----:B------:R-:W2:Y:S01]  /*0850*/  LDG.E.EL R22, desc[UR6][R8.64+0x4] ;  /* 0x0000040608167981 */ /* 0x000ea2000c2e1900 */
[----:B------:R-:W-:-:S03]  /*0860*/  FMUL R26, R26, 1.4426950216293334961 ;  /* 0x3fb8aa3b1a1a7820 */ /* 0x000fc60000400000 */
[----:B------:R-:W3:Y:S02]  /*0870*/  LDG.E.EL R16, desc[UR6][R8.64] ;  /* 0x0000000608107981 */ /* 0x000ee4000c2e1900 */
[----:B------:R-:W-:-:S13]  /*0880*/  FSETP.GEU.AND P0, PT, R26, -126, PT ;  /* 0xc2fc00001a00780b */ /* 0x000fda0003f0e000 */
[----:B------:R-:W-:-:S04]  /*0890*/  @!P0 FMUL R26, R26, 0.5 ;  /* 0x3f0000001a1a8820 */ /* 0x000fc80000400000 */
[----:B------:R-:W0:Y:S01]  /*08a0*/  MUFU.EX2 R15, R26 ;  /* 0x0000001a000f7308 */ /* 0x000e220000000800 */
[----:B------:R-:W-:Y:S01]  /*08b0*/  FMUL R5, R5, 1.4426950216293334961 ;  /* 0x3fb8aa3b05057820 */ /* 0x000fe20000400000 */
[----:B0-----:R-:W-:-:S04]  /*08c0*/  @!P0 FMUL R15, R15, R15 ;  /* 0x0000000f0f0f8220 */ /* 0x001fc80000400000 */
[----:B------:R-:W-:-:S13]  /*08d0*/  FSETP.GEU.AND P0, PT, R5, -126, PT ;  /* 0xc2fc00000500780b */ /* 0x000fda0003f0e000 */
[----:B------:R-:W-:-:S04]  /*08e0*/  @!P0 FMUL R5, R5, 0.5 ;  /* 0x3f00000005058820 */ /* 0x000fc80000400000 */
[----:B------:R-:W0:Y:S01]  /*08f0*/  MUFU.EX2 R3, R5 ;  /* 0x0000000500037308 */ /* 0x000e220000000800 */
[----:B------:R-:W-:Y:S01]  /*0900*/  FADD R4, R4, R15 ;  /* 0x0000000f04047221 */ /* 0x000fe20000000000 */
[----:B------:R-:W-:Y:S01]  /*0910*/  LOP3.LUT R26, R0, 0x43, RZ, 0xfc, !PT ;  /* 0x00000043001a7812 */ /* 0x000fe200078efcff */
[----:B------:R1:W4:Y:S01]  /*0920*/  LDG.E.EL R15, desc[UR6][R8.64+0x8] ;  /* 0x00000806080f7981 */ /* 0x000322000c2e1900 */
[----:B0-----:R-:W-:-:S04]  /*0930*/  @!P0 FMUL R3, R3, R3 ;  /* 0x0000000303038220 */ /* 0x001fc80000400000 */
[----:B------:R-:W-:Y:S01]  /*0940*/  FADD R3, R4, R3 ;  /* 0x0000000304037221 */ /* 0x000fe20000000000 */
[----:B------:R-:W-:-:S06]  /*0950*/  IMAD.WIDE.U32 R4, R26, 0x4, R18 ;  /* 0x000000041a047825 */ /* 0x000fcc00078e0012 */
[----:B------:R0:W5:Y:S01]  /*0960*/  LDG.E.EL R4, desc[UR6][R4.64] ;  /* 0x0000000604047981 */ /* 0x000162000c2e1900 */
[----:B------:R-:W-:Y:S01]  /*0970*/  FSETP.GEU.AND P3, PT, R3, 1.175494350822287508e-38, PT ;  /* 0x008000000300780b */ /* 0x000fe20003f6e000 */
[----:B------:R-:W-:-:S12]  /*0980*/  FADD R20, R20, R17 ;  /* 0x0000001114147221 */ /* 0x000fd80000000000 */
[----:B------:R-:W-:-:S05]  /*0990*/  @!P3 FMUL R3, R3, 8388608 ;  /* 0x4b0000000303b820 */ /* 0x000fca0000400000 */
[----:B------:R-:W-:-:S04]  /*09a0*/  IADD3 R17, R3, -0x3f2aaaab, RZ ;  /* 0xc0d5555503117810 */ /* 0x000fc80007ffe0ff */
[----:B-1----:R-:W-:Y:S01]  /*09b0*/  LOP3.LUT R8, R17, 0xff800000, RZ, 0xc0, !PT ;  /* 0xff80000011087812 */ /* 0x002fe200078ec0ff */
[----:B------:R-:W-:-:S04]  /*09c0*/  FADD R27, R24, R27 ;  /* 0x0000001b181b7221 */ /* 0x000fc80000000000 */
[----:B------:R-:W-:-:S04]  /*09d0*/  FADD R28, R28, R27 ;  /* 0x0000001b1c1c7221 */ /* 0x000fc80000000000 */
[----:B------:R-:W-:Y:S01]  /*09e0*/  FADD R25, R25, R28 ;  /* 0x0000001c19197221 */ /* 0x000fe20000000000 */
[----:B--2---:R-:W-:Y:S01]  /*09f0*/  FMUL R17, R22, 1.4426950216293334961 ;  /* 0x3fb8aa3b16117820 */ /* 0x004fe20000400000 */
[----:B------:R-:W-:-:S05]  /*0a00*/  IADD3 R22, R3, -R8, RZ ;  /* 0x8000000803167210 */ /* 0x000fca0007ffe0ff */
[----:B------:R-:W-:Y:S01]  /*0a10*/  FADD R22, R22, -1 ;  /* 0xbf80000016167421 */ /* 0x000fe20000000000 */
[----:B---3--:R-:W-:-:S03]  /*0a20*/  FMUL R9, R16, 1.4426950216293334961 ;  /* 0x3fb8aa3b10097820 */ /* 0x008fc60000400000 */
[C---:B0-----:R-:W-:Y:S02]  /*0a30*/  FFMA.FTZ R5, R22.reuse, -R13, 0.14084610342979431152 ;  /* 0x3e1039f616057423 */ /* 0x041fe4000001080d */
[----:B------:R-:W-:Y:S02]  /*0a40*/  FSETP.GEU.AND P1, PT, R9, -126, PT ;  /* 0xc2fc00000900780b */ /* 0x000fe40003f2e000 */
[----:B------:R-:W-:Y:S01]  /*0a50*/  FFMA.FTZ R5, R22, R5, -0.12148627638816833496 ;  /* 0xbdf8cdcc16057423 */ /* 0x000fe20000010005 */
[----:B------:R-:W-:-:S03]  /*0a60*/  FSETP.GEU.AND P2, PT, R17, -126, PT ;  /* 0xc2fc00001100780b */ /* 0x000fc60003f4e000 */
[----:B------:R-:W-:Y:S01]  /*0a70*/  FFMA.FTZ R5, R22, R5, 0.13980610668659210205 ;  /* 0x3e0f295516057423 */ /* 0x000fe20000010005 */
[----:B------:R-:W-:-:S03]  /*0a80*/  FADD R16, R23, 1.00000001335143196e-10 ;  /* 0x2edbe6ff17107421 */ /* 0x000fc60000000000 */
[----:B------:R-:W-:-:S04]  /*0a90*/  FFMA.FTZ R5, R22, R5, -0.16684235632419586182 ;  /* 0xbe2ad8b916057423 */ /* 0x000fc80000010005 */
[----:B------:R-:W-:Y:S01]  /*0aa0*/  FFMA.FTZ R5, R22, R5, 0.20012299716472625732 ;  /* 0x3e4ced0b16057423 */ /* 0x000fe20000010005 */
[----:B------:R-:W-:Y:S01]  /*0ab0*/  @!P1 FMUL R9, R9, 0.5 ;  /* 0x3f00000009099820 */ /* 0x000fe20000400000 */
[----:B------:R-:W-:Y:S01]  /*0ac0*/  FSETP.GEU.AND P0, PT, R16, 1.175494350822287508e-38, PT ;  /* 0x008000001000780b */ /* 0x000fe20003f0e000 */
[----:B------:R-:W-:Y:S01]  /*0ad0*/  @!P2 FMUL R17, R17, 0.5 ;  /* 0x3f0000001111a820 */ /* 0x000fe20000400000 */
[----:B------:R-:W-:-:S03]  /*0ae0*/  FFMA.FTZ R5, R22, R5, -0.24999669194221496582 ;  /* 0xbe7fff2216057423 */ /* 0x000fc60000010005 */
[----:B------:R-:W0:Y:S01]  /*0af0*/  MUFU.EX2 R9, R9 ;  /* 0x0000000900097308 */ /* 0x000e220000000800 */
[----:B------:R-:W-:-:S07]  /*0b00*/  FFMA.FTZ R5, R22, R5, 0.33333182334899902344 ;  /* 0x3eaaaa7816057423 */ /* 0x000fce0000010005 */
[----:B------:R1:W2:Y:S01]  /*0b10*/  MUFU.EX2 R24, R17 ;  /* 0x0000001100187308 */ /* 0x0002a20000000800 */
[----:B------:R-:W-:Y:S01]  /*0b20*/  FFMA.FTZ R5, R22, R5, -0.5 ;  /* 0xbf00000016057423 */ /* 0x000fe20000010005 */
[----:B------:R-:W-:-:S03]  /*0b30*/  @!P0 FMUL R16, R16, 8388608 ;  /* 0x4b00000010108820 */ /* 0x000fc60000400000 */
[----:B------:R-:W-:-:S04]  /*0b40*/  FMUL R5, R22, R5 ;  /* 0x0000000516057220 */ /* 0x000fc80000400000 */
[----:B-1----:R-:W-:Y:S01]  /*0b50*/  FFMA.FTZ R17, R22, R5, R22 ;  /* 0x0000000516117223 */ /* 0x002fe20000010016 */
[----:B------:R-:W-:Y:S01]  /*0b60*/  IADD3 R5, R16, -0x3f2aaaab, RZ ;  /* 0xc0d5555510057810 */ /* 0x000fe20007ffe0ff */
[----:B0-----:R-:W-:Y:S01]  /*0b70*/  @!P1 FMUL R9, R9, R9 ;  /* 0x0000000909099220 */ /* 0x001fe20000400000 */
[----:B--2---:R-:W-:Y:S02]  /*0b80*/  @!P2 FMUL R24, R24, R24 ;  /* 0x000000181818a220 */ /* 0x004fe40000400000 */
[----:B------:R-:W-:Y:S02]  /*0b90*/  LOP3.LUT R5, R5, 0xff800000, RZ, 0xc0, !PT ;  /* 0xff80000005057812 */ /* 0x000fe400078ec0ff */
[----:B------:R-:W-:Y:S01]  /*0ba0*/  FADD R27, R9, R24 ;  /* 0x00000018091b7221 */ /* 0x000fe20000000000 */
[----:B------:R-:W-:Y:S02]  /*0bb0*/  I2FP.F32.S32 R9, R8 ;  /* 0x0000000800097245 */ /* 0x000fe40000201400 */
[----:B------:R-:W-:-:S02]  /*0bc0*/  IADD3 R8, R16, -R5, RZ ;  /* 0x8000000510087210 */ /* 0x000fc40007ffe0ff */
[----:B------:R-:W-:-:S03]  /*0bd0*/  FSEL R24, RZ, -23, P3 ;  /* 0xc1b80000ff187808 */ /* 0x000fc60001800000 */
[----:B------:R-:W-:Y:S02]  /*0be0*/  FADD R8, R8, -1 ;  /* 0xbf80000008087421 */ /* 0x000fe40000000000 */
[----:B------:R-:W-:Y:S02]  /*0bf0*/  FFMA.FTZ R24, R9, 1.1920928955078125e-07, R24 ;  /* 0x3400000009187823 */ /* 0x000fe40000010018 */
[----:B------:R-:W-:Y:S01]  /*0c00*/  FFMA.FTZ R9, R8, -R13, 0.14084610342979431152 ;  /* 0x3e1039f608097423 */ /* 0x000fe2000001080d */
[----:B------:R-:W-:-:S03]  /*0c10*/  I2FP.F32.S32 R22, R5 ;  /* 0x0000000500167245 */ /* 0x000fc60000201400 */
[----:B------:R-:W-:Y:S01]  /*0c20*/  FFMA.FTZ R9, R8, R9, -0.12148627638816833496 ;  /* 0xbdf8cdcc08097423 */ /* 0x000fe20000010009 */
[----:B------:R-:W-:Y:S02]  /*0c30*/  FSEL R5, RZ, -23, P0 ;  /* 0xc1b80000ff057808 */ /* 0x000fe40000000000 */
[----:B------:R-:W-:Y:S01]  /*0c40*/  FSETP.GT.AND P0, PT, |R20|, 8.50705917302346158658e+37, PT ;  /* 0x7e8000001400780b */ /* 0x000fe20003f04200 */
[----:B------:R-:W-:Y:S01]  /*0c50*/  FFMA.FTZ R9, R8, R9, 0.13980610668659210205 ;  /* 0x3e0f295508097423 */ /* 0x000fe20000010009 */
[----:B------:R-:W-:-:S03]  /*0c60*/  FSETP.GEU.AND P3, PT, |R20|, 1.175494350822287508e-38, PT ;  /* 0x008000001400780b */ /* 0x000fc60003f6e200 */
[----:B------:R-:W-:-:S04]  /*0c70*/  FFMA.FTZ R9, R8, R9, -0.16684235632419586182 ;  /* 0xbe2ad8b908097423 */ /* 0x000fc80000010009 */
[----:B------:R-:W-:Y:S01]  /*0c80*/  FFMA.FTZ R9, R8, R9, 0.20012299716472625732 ;  /* 0x3e4ced0b08097423 */ /* 0x000fe20000010009 */
[----:B----4-:R-:W-:-:S03]  /*0c90*/  FMUL R15, R15, 1.4426950216293334961 ;  /* 0x3fb8aa3b0f0f7820 */ /* 0x010fc60000400000 */
[----:B------:R-:W-:Y:S01]  /*0ca0*/  FFMA.FTZ R9, R8, R9, -0.24999669194221496582 ;  /* 0xbe7fff2208097423 */ /* 0x000fe20000010009 */
[----:B------:R-:W-:-:S03]  /*0cb0*/  @P0 FMUL R20, R20, 0.25 ;  /* 0x3e80000014140820 */ /* 0x000fc60000400000 */
[----:B------:R-:W-:Y:S01]  /*0cc0*/  FFMA.FTZ R9, R8, R9, 0.33333182334899902344 ;  /* 0x3eaaaa7808097423 */ /* 0x000fe20000010009 */
[----:B------:R-:W-:Y:S01]  /*0cd0*/  @!P3 FMUL R20, R20, 16777216 ;  /* 0x4b8000001414b820 */ /* 0x000fe20000400000 */
[----:B------:R-:W-:Y:S01]  /*0ce0*/  FSETP.GEU.AND P1, PT, R15, -126, PT ;  /* 0xc2fc00000f00780b */ /* 0x000fe20003f2e000 */
[----:B-----5:R-:W-:Y:S01]  /*0cf0*/  FMUL R26, R4, 1.4426950216293334961 ;  /* 0x3fb8aa3b041a7820 */ /* 0x020fe20000400000 */
[----:B------:R-:W-:Y:S02]  /*0d00*/  FFMA.FTZ R4, R8, R9, -0.5 ;  /* 0xbf00000008047423 */ /* 0x000fe40000010009 */
[----:B------:R-:W0:Y:S01]  /*0d10*/  MUFU.RCP R9, R20 ;  /* 0x0000001400097308 */ /* 0x000e220000001000 */
[----:B------:R-:W-:Y:S01]  /*0d20*/  ISETP.GE.U32.AND P4, PT, R16, 0x7f800000, PT ;  /* 0x7f8000001000780c */ /* 0x000fe20003f86070 */
[----:B------:R-:W-:Y:S01]  /*0d30*/  @P0 FMUL R14, R14, 0.25 ;  /* 0x3e8000000e0e0820 */ /* 0x000fe20000400000 */
[----:B------:R-:W-:Y:S01]  /*0d40*/  FMUL R4, R8, R4 ;  /* 0x0000000408047220 */ /* 0x000fe20000400000 */
[----:B------:R-:W-:-:S02]  /*0d50*/  FFMA.FTZ R5, R22, 1.1920928955078125e-07, R5 ;  /* 0x3400000016057823 */ /* 0x000fc40000010005 */
[----:B------:R-:W-:Y:S01]  /*0d60*/  @!P3 FMUL R14, R14, 16777216 ;  /* 0x4b8000000e0eb820 */ /* 0x000fe20000400000 */
[----:B------:R-:W-:Y:S02]  /*0d70*/  FFMA.FTZ R4, R8, R4, R8 ;  /* 0x0000000408047223 */ /* 0x000fe40000010008 */
[----:B------:R-:W-:Y:S02]  /*0d80*/  @!P1 FMUL R15, R15, 0.5 ;  /* 0x3f0000000f0f9820 */ /* 0x000fe40000400000 */
[----:B------:R-:W-:Y:S02]  /*0d90*/  FFMA.FTZ R8, R5, 0.69314718246459960938, R4 ;  /* 0x3f31721805087823 */ /* 0x000fe40000010004 */
[----:B------:R-:W1:Y:S01]  /*0da0*/  MUFU.EX2 R22, R15 ;  /* 0x0000000f00167308 */ /* 0x000e620000000800 */
[----:B0-----:R-:W-:Y:S01]  /*0db0*/  FMUL R14, R9, R14 ;  /* 0x0000000e090e7220 */ /* 0x001fe20000400000 */
[----:B------:R-:W-:-:S03]  /*0dc0*/  @P4 MOV R5, 0x7f800000 ;  /* 0x7f80000000054802 */ /* 0x000fc60000000f00 */
[----:B------:R-:W-:Y:S01]  /*0dd0*/  FADD R9, R14, 1.00000001335143196e-10 ;  /* 0x2edbe6ff0e097421 */ /* 0x000fe20000000000 */
[----:B------:R-:W-:Y:S01]  /*0de0*/  ISETP.GE.U32.AND P3, PT, R10, 0x7f800000, PT ;  /* 0x7f8000000a00780c */ /* 0x000fe20003f66070 */
[----:B------:R-:W-:-:S03]  /*0df0*/  @P4 FFMA.FTZ R8, R16, R5, +INF ;  /* 0x7f80000010084423 */ /* 0x000fc60000010005 */
[----:B------:R-:W-:Y:S01]  /*0e00*/  FSETP.GEU.AND P4, PT, R9, 1.175494350822287508e-38, PT ;  /* 0x008000000900780b */ /* 0x000fe20003f8e000 */
[----:B-1----:R-:W-:Y:S01]  /*0e10*/  @!P1 FMUL R22, R22, R22 ;  /* 0x0000001616169220 */ /* 0x002fe20000400000 */
[----:B------:R-:W-:Y:S01]  /*0e20*/  ISETP.GE.U32.AND P1, PT, R3, 0x7f800000, PT ;  /* 0x7f8000000300780c */ /* 0x000fe20003f26070 */
[----:B------:R-:W-:-:S06]  /*0e30*/  IMAD.WIDE.U32 R4, R7, 0x4, R18 ;  /* 0x0000000407047825 */ /* 0x000fcc00078e0012 */
[----:B------:R-:W-:Y:S01]  /*0e40*/  @P3 MOV R7, 0x7f800000 ;  /* 0x7f80000000073802 */ /* 0x000fe20000000f00 */
[----:B------:R-:W-:-:S03]  /*0e50*/  FADD R27, R27, R22 ;  /* 0x000000161b1b7221 */ /* 0x000fc60000000000 */
[----:B------:R-:W-:Y:S01]  /*0e60*/  @!P4 FMUL R9, R9, 8388608 ;  /* 0x4b0000000909c820 */ /* 0x000fe20000400000 */
[----:B------:R-:W-:Y:S01]  /*0e70*/  LOP3.LUT R22, R0, 0x83, RZ, 0xfc, !PT ;  /* 0x0000008300167812 */ /* 0x000fe200078efcff */
[----:B------:R-:W-:Y:S01]  /*0e80*/  @P3 FFMA.FTZ R11, R10, R7, +INF ;  /* 0x7f8000000a0b3423 */ /* 0x000fe20000010007 */
[----:B------:R-:W-:Y:S01]  /*0e90*/  FSETP.NEU.AND P0, PT, R16, RZ, PT ;  /* 0x000000ff1000720b */ /* 0x000fe20003f0d000 */
[----:B------:R-:W2:Y:S01]  /*0ea0*/  LDG.E.EL R15, desc[UR6][R4.64] ;  /* 0x00000006040f7981 */ /* 0x000ea2000c2e1900 */
[----:B------:R-:W-:Y:S02]  /*0eb0*/  IADD3 R7, R9, -0x3f2aaaab, RZ ;  /* 0xc0d5555509077810 */ /* 0x000fe40007ffe0ff */
[----:B------:R-:W-:Y:S01]  /*0ec0*/  @P1 MOV R28, 0x7f800000 ;  /* 0x7f800000001c1802 */ /* 0x000fe20000000f00 */
[----:B------:R-:W3:Y:S04]  /*0ed0*/  LDG.E.EL R16, desc[UR6][R4.64+0x4] ;  /* 0x0000040604107981 */ /* 0x000ee8000c2e1900 */
[----:B------:R0:W4:Y:S01]  /*0ee0*/  LDG.E.EL R20, desc[UR6][R4.64+0x8] ;  /* 0x0000080604147981 */ /* 0x000122000c2e1900 */
[----:B------:R-:W-:Y:S01]  /*0ef0*/  FFMA.FTZ R17, R24, 0.69314718246459960938, R17 ;  /* 0x3f31721818117823 */ /* 0x000fe20000010011 */
[----:B------:R-:W-:Y:S01]  /*0f00*/  @P1 FFMA.FTZ R17, R3, R28, +INF ;  /* 0x7f80000003111423 */ /* 0x000fe2000001001c */
[----:B0-----:R-:W-:Y:S01]  /*0f10*/  IMAD.WIDE.U32 R4, R22, 0x4, R18 ;  /* 0x0000000416047825 */ /* 0x001fe200078e0012 */
[----:B------:R-:W-:-:S04]  /*0f20*/  LOP3.LUT R22, R7, 0xff800000, RZ, 0xc0, !PT ;  /* 0xff80000007167812 */ /* 0x000fc800078ec0ff */
[----:B------:R-:W-:Y:S01]  /*0f30*/  IADD3 R28, R9, -R22, RZ ;  /* 0x80000016091c7210 */ /* 0x000fe20007ffe0ff */
[----:B------:R0:W5:Y:S01]  /*0f40*/  LDG.E.EL R24, desc[UR6][R4.64] ;  /* 0x0000000604187981 */ /* 0x000162000c2e1900 */
[----:B------:R-:W-:Y:S02]  /*0f50*/  I2FP.F32.S32 R7, R22 ;  /* 0x0000001600077245 */ /* 0x000fe40000201400 */
[----:B------:R-:W-:Y:S01]  /*0f60*/  FSEL R22, RZ, -23, P4 ;  /* 0xc1b80000ff167808 */ /* 0x000fe20002000000 */
[----:B------:R-:W-:Y:S01]  /*0f70*/  FADD R28, R28, -1 ;  /* 0xbf8000001c1c7421 */ /* 0x000fe20000000000 */
[----:B------:R-:W-:-:S03]  /*0f80*/  FSETP.GEU.AND P2, PT, R26, -126, PT ;  /* 0xc2fc00001a00780b */ /* 0x000fc60003f4e000 */
[----:B------:R-:W-:Y:S01]  /*0f90*/  FFMA.FTZ R22, R7, 1.1920928955078125e-07, R22 ;  /* 0x3400000007167823 */ /* 0x000fe20000010016 */
[----:B------:R-:W-:-:S04]  /*0fa0*/  FFMA.FTZ R7, R28, -R13, 0.14084610342979431152 ;  /* 0x3e1039f61c077423 */ /* 0x000fc8000001080d */
[----:B------:R-:W-:-:S04]  /*0fb0*/  FFMA.FTZ R7, R28, R7, -0.12148627638816833496 ;  /* 0xbdf8cdcc1c077423 */ /* 0x000fc80000010007 */
[----:B------:R-:W-:Y:S01]  /*0fc0*/  FFMA.FTZ R7, R28, R7, 0.13980610668659210205 ;  /* 0x3e0f29551c077423 */ /* 0x000fe20000010007 */
[----:B------:R-:W-:-:S03]  /*0fd0*/  @!P2 FMUL R26, R26, 0.5 ;  /* 0x3f0000001a1aa820 */ /* 0x000fc60000400000 */
[----:B------:R-:W-:-:S03]  /*0fe0*/  FFMA.FTZ R7, R28, R7, -0.16684235632419586182 ;  /* 0xbe2ad8b91c077423 */ /* 0x000fc60000010007 */
[----:B------:R-:W1:Y:S01]  /*0ff0*/  MUFU.EX2 R26, R26 ;  /* 0x0000001a001a7308 */ /* 0x000e620000000800 */
[----:B------:R-:W-:-:S04]  /*1000*/  FFMA.FTZ R7, R28, R7, 0.20012299716472625732 ;  /* 0x3e4ced0b1c077423 */ /* 0x000fc80000010007 */
[----:B------:R-:W-:-:S04]  /*1010*/  FFMA.FTZ R7, R28, R7, -0.24999669194221496582 ;  /* 0xbe7fff221c077423 */ /* 0x000fc80000010007 */
[----:B------:R-:W-:-:S04]  /*1020*/  FFMA.FTZ R7, R28, R7, 0.33333182334899902344 ;  /* 0x3eaaaa781c077423 */ /* 0x000fc80000010007 */
[----:B------:R-:W-:Y:S01]  /*1030*/  FFMA.FTZ R7, R28, R7, -0.5 ;  /* 0xbf0000001c077423 */ /* 0x000fe20000010007 */
[----:B0-----:R-:W-:-:S04]  /*1040*/  IMAD.WIDE.U32 R4, R12, 0x4, R18 ;  /* 0x000000040c047825 */ /* 0x001fc800078e0012 */
[----:B-1----:R-:W-:Y:S01]  /*1050*/  @!P2 FMUL R26, R26, R26 ;  /* 0x0000001a1a1aa220 */ /* 0x002fe20000400000 */
[----:B------:R-:W-:-:S03]  /*1060*/  FMUL R7, R28, R7 ;  /* 0x000000071c077220 */ /* 0x000fc60000400000 */
[----:B------:R-:W-:Y:S01]  /*1070*/  FADD R26, R27, R26 ;  /* 0x0000001a1b1a7221 */ /* 0x000fe20000000000 */
[----:B------:R-:W5:Y:S01]  /*1080*/  LDG.E.EL R12, desc[UR6][R4.64] ;  /* 0x00000006040c7981 */ /* 0x000f62000c2e1900 */
[----:B------:R-:W-:Y:S01]  /*1090*/  FFMA.FTZ R27, R28, R7, R28 ;  /* 0x000000071c1b7223 */ /* 0x000fe2000001001c */
[----:B------:R-:W-:Y:S02]  /*10a0*/  IMAD.WIDE.U32 R6, R6, 0x4, R18 ;  /* 0x0000000406067825 */ /* 0x000fe400078e0012 */
[----:B------:R-:W5:Y:S04]  /*10b0*/  LDG.E.EL R18, desc[UR6][R4.64+0x4] ;  /* 0x0000040604127981 */ /* 0x000f68000c2e1900 */
[----:B------:R-:W5:Y:S04]  /*10c0*/  LDG.E.EL R19, desc[UR6][R4.64+0x8] ;  /* 0x0000080604137981 */ /* 0x000f68000c2e1900 */
[----:B------:R5:W5:Y:S01]  /*10d0*/  LDG.E.EL R6, desc[UR6][R6.64] ;  /* 0x0000000606067981 */ /* 0x000b62000c2e1900 */
[----:B------:R-:W-:-:S02]  /*10e0*/  FSETP.GT.AND P5, PT, |R25|, 8.50705917302346158658e+37, PT ;  /* 0x7e8000001900780b */ /* 0x000fc40003fa4200 */
[----:B------:R-:W-:-:S11]  /*10f0*/  FSETP.GEU.AND P2, PT, |R25|, 1.175494350822287508e-38, PT ;  /* 0x008000001900780b */ /* 0x000fd60003f4e200 */
[----:B------:R-:W-:-:S04]  /*1100*/  @P5 FMUL R25, R25, 0.25 ;  /* 0x3e80000019195820 */ /* 0x000fc80000400000 */
[----:B------:R-:W-:Y:S01]  /*1110*/  @!P2 FMUL R25, R25, 16777216 ;  /* 0x4b8000001919a820 */ /* 0x000fe20000400000 */
[----:B------:R-:W-:Y:S01]  /*1120*/  @P5 FMUL R21, R21, 0.25 ;  /* 0x3e80000015155820 */ /* 0x000fe20000400000 */
[----:B------:R-:W-:-:S03]  /*1130*/  ISETP.GE.U32.AND P5, PT, R9, 0x7f800000, PT ;  /* 0x7f8000000900780c */ /* 0x000fc60003fa6070 */
[----:B------:R-:W-:Y:S01]  /*1140*/  @!P2 FMUL R21, R21, 16777216 ;  /* 0x4b8000001515a820 */ /* 0x000fe20000400000 */
[----:B------:R-:W-:Y:S01]  /*1150*/  FSETP.GEU.AND P2, PT, R26, 1.175494350822287508e-38, PT ;  /* 0x008000001a00780b */ /* 0x000fe20003f4e000 */
[----:B------:R-:W-:-:S12]  /*1160*/  FFMA.FTZ R22, R22, 0.69314718246459960938, R27 ;  /* 0x3f31721816167823 */ /* 0x000fd8000001001b */
[----:B------:R-:W-:Y:S01]  /*1170*/  @!P2 FMUL R26, R26, 8388608 ;  /* 0x4b0000001a1aa820 */ /* 0x000fe20000400000 */
[----:B--2---:R-:W-:Y:S01]  /*1180*/  FMUL R15, R15, 1.4426950216293334961 ;  /* 0x3fb8aa3b0f0f7820 */ /* 0x004fe20000400000 */
[----:B---3--:R-:W-:-:S04]  /*1190*/  FMUL R28, R16, 1.4426950216293334961 ;  /* 0x3fb8aa3b101c7820 */ /* 0x008fc80000400000 */
[----:B------:R-:W-:Y:S02]  /*11a0*/  FSETP.GEU.AND P6, PT, R15, -126, PT ;  /* 0xc2fc00000f00780b */ /* 0x000fe40003fce000 */
[----:B------:R-:W-:Y:S01]  /*11b0*/  FSETP.GEU.AND P1, PT, R28, -126, PT ;  /* 0xc2fc00001c00780b */ /* 0x000fe20003f2e000 */
[----:B----4-:R-:W-:-:S10]  /*11c0*/  FMUL R20, R20, 1.4426950216293334961 ;  /* 0x3fb8aa3b14147820 */ /* 0x010fd40000400000 */
[----:B------:R-:W-:Y:S02]  /*11d0*/  @!P6 FMUL R15, R15, 0.5 ;  /* 0x3f0000000f0fe820 */ /* 0x000fe40000400000 */
[----:B------:R-:W-:Y:S01]  /*11e0*/  @!P1 FMUL R28, R28, 0.5 ;  /* 0x3f0000001c1c9820 */ /* 0x000fe20000400000 */
[----:B-----5:R-:W-:-:S03]  /*11f0*/  FMUL R7, R24, 1.4426950216293334961 ;  /* 0x3fb8aa3b18077820 */ /* 0x020fc60000400000 */
[----:B------:R-:W0:Y:S01]  /*1200*/  MUFU.EX2 R15, R15 ;  /* 0x0000000f000f7308 */ /* 0x000e220000000800 */
[----:B------:R-:W-:Y:S02]  /*1210*/  FSETP.GEU.AND P3, PT, R20, -126, PT ;  /* 0xc2fc00001400780b */ /* 0x000fe40003f6e000 */
[----:B------:R-:W-:-:S05]  /*1220*/  FSETP.GEU.AND P4, PT, R7, -126, PT ;  /* 0xc2fc00000700780b */ /* 0x000fca0003f8e000 */
[----:B------:R-:W1:Y:S06]  /*1230*/  MUFU.EX2 R4, R28 ;  /* 0x0000001c00047308 */ /* 0x000e6c0000000800 */
[----:B------:R-:W-:Y:S01]  /*1240*/  @!P3 FMUL R20, R20, 0.5 ;  /* 0x3f0000001414b820 */ /* 0x000fe20000400000 */
[----:B0-----:R-:W-:Y:S01]  /*1250*/  @!P6 FMUL R15, R15, R15 ;  /* 0x0000000f0f0fe220 */ /* 0x001fe20000400000 */
[----:B------:R-:W0:Y:S01]  /*1260*/  MUFU.RCP R16, R25 ;  /* 0x0000001900107308 */ /* 0x000e220000001000 */
[----:B------:R-:W-:Y:S01]  /*1270*/  @!P4 FMUL R7, R7, 0.5 ;  /* 0x3f0000000707c820 */ /* 0x000fe20000400000 */
[----:B-1----:R-:W-:-:S06]  /*1280*/  @!P1 FMUL R4, R4, R4 ;  /* 0x0000000404049220 */ /* 0x002fcc0000400000 */
[----:B------:R1:W2:Y:S01]  /*1290*/  MUFU.EX2 R5, R20 ;  /* 0x0000001400057308 */ /* 0x0002a20000000800 */
[----:B------:R-:W-:Y:S01]  /*12a0*/  FMUL R12, R12, 1.4426950216293334961 ;  /* 0x3fb8aa3b0c0c7820 */ /* 0x000fe20000400000 */
[----:B------:R-:W-:-:S04]  /*12b0*/  FMUL R18, R18, 1.4426950216293334961 ;  /* 0x3fb8aa3b12127820 */ /* 0x000fc80000400000 */
[----:B------:R-:W-:Y:S02]  /*12c0*/  FSETP.GEU.AND P6, PT, R12, -126, PT ;  /* 0xc2fc00000c00780b */ /* 0x000fe40003fce000 */
[----:B------:R-:W-:Y:S01]  /*12d0*/  FSETP.GEU.AND P1, PT, R18, -126, PT ;  /* 0xc2fc00001200780b */ /* 0x000fe20003f2e000 */
[----:B------:R-:W3:Y:S01]  /*12e0*/  MUFU.EX2 R7, R7 ;  /* 0x0000000700077308 */ /* 0x000ee20000000800 */
[----:B-1----:R-:W-:Y:S01]  /*12f0*/  FMUL R20, R19, 1.4426950216293334961 ;  /* 0x3fb8aa3b13147820 */ /* 0x002fe20000400000 */
[----:B0-----:R-:W-:Y:S01]  /*1300*/  FMUL R21, R16, R21 ;  /* 0x0000001510157220 */ /* 0x001fe20000400000 */
[----:B--2---:R-:W-:-:S07]  /*1310*/  @!P3 FMUL R5, R5, R5 ;  /* 0x000000050505b220 */ /* 0x004fce0000400000 */
[----:B------:R-:W-:Y:S02]  /*1320*/  @!P6 FMUL R12, R12, 0.5 ;  /* 0x3f0000000c0ce820 */ /* 0x000fe40000400000 */
[----:B------:R-:W-:Y:S01]  /*1330*/  @!P1 FMUL R18, R18, 0.5 ;  /* 0x3f00000012129820 */ /* 0x000fe20000400000 */
[----:B------:R-:W-:-:S03]  /*1340*/  FMUL R24, R6, 1.4426950216293334961 ;  /* 0x3fb8aa3b06187820 */ /* 0x000fc60000400000 */
[----:B------:R-:W0:Y:S01]  /*1350*/  MUFU.EX2 R12, R12 ;  /* 0x0000000c000c7308 */ /* 0x000e220000000800 */
[----:B------:R-:W-:Y:S01]  /*1360*/  FSETP.GEU.AND P3, PT, R20, -126, PT ;  /* 0xc2fc00001400780b */ /* 0x000fe20003f6e000 */
[----:B------:R-:W-:Y:S01]  /*1370*/  FADD R6, R21, 1.00000001335143196e-10 ;  /* 0x2edbe6ff15067421 */ /* 0x000fe20000000000 */
[----:B------:R-:W-:Y:S01]  /*1380*/  @P5 MOV R16, 0x7f800000 ;  /* 0x7f80000000105802 */ /* 0x000fe20000000f00 */
[----:B---3--:R-:W-:-:S04]  /*1390*/  @!P4 FMUL R7, R7, R7 ;  /* 0x000000070707c220 */ /* 0x008fc80000400000 */
[----:B------:R-:W1:Y:S01]  /*13a0*/  MUFU.EX2 R25, R18 ;  /* 0x0000001200197308 */ /* 0x000e620000000800 */
[----:B------:R-:W-:Y:S01]  /*13b0*/  FSETP.GEU.AND P4, PT, R24, -126, PT ;  /* 0xc2fc00001800780b */ /* 0x000fe20003f8e000 */
[----:B------:R-:W-:Y:S01]  /*13c0*/  @P5 FFMA.FTZ R22, R9, R16, +INF ;  /* 0x7f80000009165423 */ /* 0x000fe20000010010 */
[----:B------:R-:W-:Y:S02]  /*13d0*/  FSETP.GEU.AND P5, PT, R6, 1.175494350822287508e-38, PT ;  /* 0x008000000600780b */ /* 0x000fe40003fae000 */
[----:B------:R-:W-:Y:S01]  /*13e0*/  IADD3 R19, R26, -0x3f2aaaab, RZ ;  /* 0xc0d555551a137810 */ /* 0x000fe20007ffe0ff */
[----:B------:R-:W-:Y:S01]  /*13f0*/  @!P3 FMUL R20, R20, 0.5 ;  /* 0x3f0000001414b820 */ /* 0x000fe20000400000 */
[----:B0-----:R-:W-:Y:S01]  /*1400*/  @!P6 FMUL R12, R12, R12 ;  /* 0x0000000c0c0ce220 */ /* 0x001fe20000400000 */
[----:B------:R-:W-:Y:S02]  /*1410*/  FSETP.NEU.AND P6, PT, R10, RZ, PT ;  /* 0x000000ff0a00720b */ /* 0x000fe40003fcd000 */
[----:B------:R-:W0:Y:S01]  /*1420*/  MUFU.EX2 R10, R20 ;  /* 0x00000014000a7308 */ /* 0x000e220000000800 */
[----:B------:R-:W-:Y:S01]  /*1430*/  LOP3.LUT R19, R19, 0xff800000, RZ, 0xc0, !PT ;  /* 0xff80000013137812 */ /* 0x000fe200078ec0ff */
[----:B-1----:R-:W-:Y:S01]  /*1440*/  @!P1 FMUL R25, R25, R25 ;  /* 0x0000001919199220 */ /* 0x002fe20000400000 */
[----:B------:R-:W-:Y:S01]  /*1450*/  FSETP.NEU.AND P1, PT, R3, RZ, PT ;  /* 0x000000ff0300720b */ /* 0x000fe20003f2d000 */
[----:B------:R-:W-:Y:S01]  /*1460*/  @!P4 FMUL R24, R24, 0.5 ;  /* 0x3f0000001818c820 */ /* 0x000fe20000400000 */
[----:B------:R-:W-:Y:S01]  /*1470*/  LEA R3, R0, UR4, 0x3 ;  /* 0x0000000400037c11 */ /* 0x000fe2000f8e18ff */
[----:B------:R-:W-:Y:S01]  /*1480*/  FADD R16, R15, R4 ;  /* 0x000000040f107221 */ /* 0x000fe20000000000 */
[----:B------:R-:W-:Y:S01]  /*1490*/  @!P5 FMUL R6, R6, 8388608 ;  /* 0x4b0000000606d820 */ /* 0x000fe20000400000 */
[----:B------:R-:W-:Y:S01]  /*14a0*/  IADD3 R4, R26, -R19, RZ ;  /* 0x800000131a047210 */ /* 0x000fe20007ffe0ff */
[----:B------:R-:W1:Y:S01]  /*14b0*/  MUFU.EX2 R15, R24 ;  /* 0x00000018000f7308 */ /* 0x000e620000000800 */
[----:B------:R-:W-:Y:S01]  /*14c0*/  FADD R16, R16, R5 ;  /* 0x0000000510107221 */ /* 0x000fe20000000000 */
[----:B------:R-:W2:Y:S01]  /*14d0*/  LDS R3, [R3] ;  /* 0x0000000003037984 */ /* 0x000ea20000000800 */
[----:B------:R-:W-:Y:S01]  /*14e0*/  IADD3 R5, R6, -0x3f2aaaab, RZ ;  /* 0xc0d5555506057810 */ /* 0x000fe20007ffe0ff */
[----:B------:R-:W-:Y:S01]  /*14f0*/  FADD R4, R4, -1 ;  /* 0xbf80000004047421 */ /* 0x000fe20000000000 */
[----:B------:R-:W-:-:S02]  /*1500*/  FADD R27, R12, R25 ;  /* 0x000000190c1b7221 */ /* 0x000fc40000000000 */
[----:B------:R-:W-:Y:S01]  /*1510*/  LOP3.LUT R25, R5, 0xff800000, RZ, 0xc0, !PT ;  /* 0xff80000005197812 */ /* 0x000fe200078ec0ff */
[----:B------:R-:W-:Y:S01]  /*1520*/  FFMA.FTZ R12, R4, -R13, 0.14084610342979431152 ;  /* 0x3e1039f6040c7423 */ /* 0x000fe2000001080d */
[----:B0-----:R-:W-:Y:S02]  /*1530*/  @!P3 FMUL R10, R10, R10 ;  /* 0x0000000a0a0ab220 */ /* 0x001fe40000400000 */
[----:B------:R-:W-:Y:S01]  /*1540*/  IADD3 R5, R6, -R25, RZ ;  /* 0x8000001906057210 */ /* 0x000fe20007ffe0ff */
[C---:B------:R-:W-:Y:S01]  /*1550*/  FFMA.FTZ R18, R4.reuse, R12, -0.12148627638816833496 ;  /* 0xbdf8cdcc04127423 */ /* 0x040fe2000001000c */
[----:B------:R-:W-:Y:S01]  /*1560*/  FADD R12, R27, R10 ;  /* 0x0000000a1b0c7221 */ /* 0x000fe20000000000 */
[----:B------:R-:W-:Y:S01]  /*1570*/  FSETP.NEU.AND P3, PT, R9, RZ, PT ;  /* 0x000000ff0900720b */ /* 0x000fe20003f6d000 */
[----:B-1----:R-:W-:Y:S01]  /*1580*/  @!P4 FMUL R15, R15, R15 ;  /* 0x0000000f0f0fc220 */ /* 0x002fe20000400000 */
[----:B------:R-:W-:Y:S01]  /*1590*/  FADD R10, R5, -1 ;  /* 0xbf800000050a7421 */ /* 0x000fe20000000000 */
[----:B------:R-:W-:Y:S01]  /*15a0*/  FFMA.FTZ R9, R4, R18, 0.13980610668659210205 ;  /* 0x3e0f295504097423 */ /* 0x000fe20000010012 */
[----:B------:R-:W-:Y:S01]  /*15b0*/  FADD R7, R16, R7 ;  /* 0x0000000710077221 */ /* 0x000fe20000000000 */
[----:B------:R-:W-:Y:S01]  /*15c0*/  FADD R5, R12, R15 ;  /* 0x0000000f0c057221 */ /* 0x000fe20000000000 */
[----:B------:R-:W-:Y:S01]  /*15d0*/  FFMA.FTZ R15, R10, -R13, 0.14084610342979431152 ;  /* 0x3e1039f60a0f7423 */ /* 0x000fe2000001080d */
[----:B------:R-:W-:-:S02]  /*15e0*/  FFMA.FTZ R27, R4, R9, -0.16684235632419586182 ;  /* 0xbe2ad8b9041b7423 */ /* 0x000fc40000010009 */
[----:B------:R-:W-:Y:S01]  /*15f0*/  FSETP.GEU.AND P4, PT, R7, 1.175494350822287508e-38, PT ;  /* 0x008000000700780b */ /* 0x000fe20003f8e000 */
[----:B------:R-:W-:Y:S01]  /*1600*/  FFMA.FTZ R15, R10, R15, -0.12148627638816833496 ;  /* 0xbdf8cdcc0a0f7423 */ /* 0x000fe2000001000f */
[----:B------:R-:W-:Y:S01]  /*1610*/  FFMA.FTZ R27, R4, R27, 0.20012299716472625732 ;  /* 0x3e4ced0b041b7423 */ /* 0x000fe2000001001b */
[----:B------:R-:W-:Y:S02]  /*1620*/  FSEL R9, RZ, -23, P5 ;  /* 0xc1b80000ff097808 */ /* 0x000fe40002800000 */
[----:B------:R-:W-:Y:S01]  /*1630*/  FFMA.FTZ R15, R10, R15, 0.13980610668659210205 ;  /* 0x3e0f29550a0f7423 */ /* 0x000fe2000001000f */
[----:B------:R-:W-:Y:S01]  /*1640*/  FFMA.FTZ R27, R4, R27, -0.24999669194221496582 ;  /* 0xbe7fff22041b7423 */ /* 0x000fe2000001001b */
[----:B------:R-:W-:Y:S02]  /*1650*/  I2FP.F32.S32 R16, R25 ;  /* 0x0000001900107245 */ /* 0x000fe40000201400 */
[----:B------:R-:W-:Y:S01]  /*1660*/  FFMA.FTZ R15, R10, R15, -0.16684235632419586182 ;  /* 0xbe2ad8b90a0f7423 */ /* 0x000fe2000001000f */
[----:B------:R-:W-:Y:S01]  /*1670*/  FFMA.FTZ R27, R4, R27, 0.33333182334899902344 ;  /* 0x3eaaaa78041b7423 */ /* 0x000fe2000001001b */
[----:B------:R-:W-:Y:S01]  /*1680*/  FSEL R12, RZ, -23, P2 ;  /* 0xc1b80000ff0c7808 */ /* 0x000fe20001000000 */
[----:B------:R-:W-:Y:S01]  /*1690*/  FFMA.FTZ R9, R16, 1.1920928955078125e-07, R9 ;  /* 0x3400000010097823 */ /* 0x000fe20000010009 */
[----:B------:R-:W-:Y:S01]  /*16a0*/  FSETP.GEU.AND P2, PT, R5, 1.175494350822287508e-38, PT ;  /* 0x008000000500780b */ /* 0x000fe20003f4e000 */
[----:B------:R-:W-:Y:S01]  /*16b0*/  FFMA.FTZ R15, R10, R15, 0.20012299716472625732 ;  /* 0x3e4ced0b0a0f7423 */ /* 0x000fe2000001000f */
[----:B------:R-:W-:Y:S01]  /*16c0*/  FSEL R16, R17, -INF , P1 ;  /* 0xff80000011107808 */ /* 0x000fe20000800000 */
[----:B------:R-:W-:Y:S01]  /*16d0*/  FFMA.FTZ R27, R4, R27, -0.5 ;  /* 0xbf000000041b7423 */ /* 0x000fe2000001001b */
[----:B------:R-:W-:Y:S01]  /*16e0*/  @!P4 FMUL R7, R7, 8388608 ;  /* 0x4b0000000707c820 */ /* 0x000fe20000400000 */
[----:B------:R-:W-:Y:S01]  /*16f0*/  I2FP.F32.S32 R19, R19 ;  /* 0x0000001300137245 */ /* 0x000fe20000201400 */
[----:B------:R-:W-:Y:S01]  /*1700*/  FFMA.FTZ R15, R10, R15, -0.24999669194221496582 ;  /* 0xbe7fff220a0f7423 */ /* 0x000fe2000001000f */
[----:B------:R-:W-:Y:S01]  /*1710*/  FMUL R27, R4, R27 ;  /* 0x0000001b041b7220 */ /* 0x000fe20000400000 */
[----:B--2---:R-:W-:Y:S01]  /*1720*/  FADD R3, R3, -R16 ;  /* 0x8000001003037221 */ /* 0x004fe20000000000 */
[----:B------:R-:W-:Y:S01]  /*1730*/  IADD3 R16, R7, -0x3f2aaaab, RZ ;  /* 0xc0d5555507107810 */ /* 0x000fe20007ffe0ff */
[----:B------:R-:W-:Y:S01]  /*1740*/  FFMA.FTZ R17, R10, R15, 0.33333182334899902344 ;  /* 0x3eaaaa780a117423 */ /* 0x000fe2000001000f */
[----:B------:R-:W-:Y:S01]  /*1750*/  FFMA.FTZ R12, R19, 1.1920928955078125e-07, R12 ;  /* 0x34000000130c7823 */ /* 0x000fe2000001000c */
[----:B------:R-:W-:Y:S01]  /*1760*/  ISETP.GE.U32.AND P5, PT, R26, 0x7f800000, PT ;  /* 0x7f8000001a00780c */ /* 0x000fe20003fa6070 */
[----:B------:R-:W-:Y:S01]  /*1770*/  FFMA.FTZ R27, R4, R27, R4 ;  /* 0x0000001b041b7223 */ /* 0x000fe20000010004 */
[----:B------:R-:W-:Y:S01]  /*1780*/  LOP3.LUT R16, R16, 0xff800000, RZ, 0xc0, !PT ;  /* 0xff80000010107812 */ /* 0x000fe200078ec0ff */
[----:B------:R-:W-:Y:S01]  /*1790*/  FFMA.FTZ R17, R10, R17, -0.5 ;  /* 0xbf0000000a117423 */ /* 0x000fe20000010011 */
[----:B------:R-:W-:Y:S01]  /*17a0*/  @!P2 FMUL R5, R5, 8388608 ;  /* 0x4b0000000505a820 */ /* 0x000fe20000400000 */
[----:B------:R-:W-:Y:S01]  /*17b0*/  FFMA.FTZ R4, R12, 0.69314718246459960938, R27 ;  /* 0x3f3172180c047823 */ /* 0x000fe2000001001b */
[----:B------:R-:W-:Y:S01]  /*17c0*/  IADD3 R12, R7, -R16, RZ ;  /* 0x80000010070c7210 */ /* 0x000fe20007ffe0ff */
[----:B------:R-:W-:Y:S01]  /*17d0*/  FMUL R17, R10, R17 ;  /* 0x000000110a117220 */ /* 0x000fe20000400000 */
[----:B------:R-:W-:-:S02]  /*17e0*/  ISETP.GE.U32.AND P1, PT, R6, 0x7f800000, PT ;  /* 0x7f8000000600780c */ /* 0x000fc40003f26070 */
[----:B------:R-:W-:Y:S01]  /*17f0*/  IADD3 R19, R5, -0x3f2aaaab, RZ ;  /* 0xc0d5555505137810 */ /* 0x000fe20007ffe0ff */
[----:B------:R-:W-:Y:S01]  /*1800*/  FADD R12, R12, -1 ;  /* 0xbf8000000c0c7421 */ /* 0x000fe20000000000 */
[----:B------:R-:W-:Y:S02]  /*1810*/  FSEL R15, RZ, -23, P4 ;  /* 0xc1b80000ff0f7808 */ /* 0x000fe40002000000 */
[----:B------:R-:W-:Y:S01]  /*1820*/  I2FP.F32.S32 R18, R16 ;  /* 0x0000001000127245 */ /* 0x000fe20000201400 */
[----:B------:R-:W-:Y:S01]  /*1830*/  FFMA.FTZ R16, R10, R17, R10 ;  /* 0x000000110a107223 */ /* 0x000fe2000001000a */
[----:B------:R-:W-:Y:S01]  /*1840*/  LOP3.LUT R10, R19, 0xff800000, RZ, 0xc0, !PT ;  /* 0xff800000130a7812 */ /* 0x000fe200078ec0ff */
[----:B------:R-:W-:Y:S01]  /*1850*/  FFMA.FTZ R17, R12, -R13, 0.14084610342979431152 ;  /* 0x3e1039f60c117423 */ /* 0x000fe2000001080d */
[----:B------:R-:W-:Y:S01]  /*1860*/  @P5 MOV R25, 0x7f800000 ;  /* 0x7f80000000195802 */ /* 0x000fe20000000f00 */
[----:B------:R-:W-:Y:S01]  /*1870*/  FFMA.FTZ R15, R18, 1.1920928955078125e-07, R15 ;  /* 0x34000000120f7823 */ /* 0x000fe2000001000f */
[----:B------:R-:W-:Y:S01]  /*1880*/  IADD3 R18, R5, -R10, RZ ;  /* 0x8000000a05127210 */ /* 0x000fe20007ffe0ff */
[----:B------:R-:W-:-:S02]  /*1890*/  FFMA.FTZ R17, R12, R17, -0.12148627638816833496 ;  /* 0xbdf8cdcc0c117423 */ /* 0x000fc40000010011 */
[----:B------:R-:W-:Y:S01]  /*18a0*/  @P5 FFMA.FTZ R4, R26, R25, +INF ;  /* 0x7f8000001a045423 */ /* 0x000fe20000010019 */
[----:B------:R-:W-:Y:S01]  /*18b0*/  @P1 MOV R25, 0x7f800000 ;  /* 0x7f80000000191802 */ /* 0x000fe20000000f00 */
[----:B------:R-:W-:Y:S01]  /*18c0*/  FFMA.FTZ R9, R9, 0.69314718246459960938, R16 ;  /* 0x3f31721809097823 */ /* 0x000fe20000010010 */
[----:B------:R-:W-:Y:S01]  /*18d0*/  LOP3.LUT R19, R0, 0x40, RZ, 0xfc, !PT ;  /* 0x0000004000137812 */ /* 0x000fe200078efcff */
[----:B------:R-:W-:Y:S01]  /*18e0*/  FADD R16, R18, -1 ;  /* 0xbf80000012107421 */ /* 0x000fe20000000000 */
[----:B------:R-:W-:Y:S01]  /*18f0*/  FFMA.FTZ R17, R12, R17, 0.13980610668659210205 ;  /* 0x3e0f29550c117423 */ /* 0x000fe20000010011 */
[----:B------:R-:W-:Y:S01]  /*1900*/  @P1 FFMA.FTZ R9, R6, R25, +INF ;  /* 0x7f80000006091423 */ /* 0x000fe20000010019 */
[----:B------:R-:W-:Y:S01]  /*1910*/  LEA R19, R19, UR4, 0x3 ;  /* 0x0000000413137c11 */ /* 0x000fe2000f8e18ff */
[----:B------:R-:W-:Y:S01]  /*1920*/  FFMA.FTZ R25, R16, -R13, 0.14084610342979431152 ;  /* 0x3e1039f610197423 */ /* 0x000fe2000001080d */
[----:B------:R-:W-:Y:S01]  /*1930*/  LOP3.LUT R18, R0, 0x80, RZ, 0xfc, !PT ;  /* 0x0000008000127812 */ /* 0x000fe200078efcff */
[----:B------:R-:W-:-:S02]  /*1940*/  FFMA.FTZ R17, R12, R17, -0.16684235632419586182 ;  /* 0xbe2ad8b90c117423 */ /* 0x000fc40000010011 */
[----:B------:R-:W-:Y:S01]  /*1950*/  FFMA.FTZ R27, R16, R25, -0.12148627638816833496 ;  /* 0xbdf8cdcc101b7423 */ /* 0x000fe20000010019 */
[----:B------:R-:W-:Y:S01]  /*1960*/  LEA R20, R18, UR4, 0x3 ;  /* 0x0000000412147c11 */ /* 0x000fe2000f8e18ff */
[----:B------:R-:W0:Y:S01]  /*1970*/  LDS R13, [R19] ;  /* 0x00000000130d7984 */ /* 0x000e220000000800 */
[----:B------:R-:W-:Y:S01]  /*1980*/  FFMA.FTZ R25, R12, R17, 0.20012299716472625732 ;  /* 0x3e4ced0b0c197423 */ /* 0x000fe20000010011 */
[----:B------:R-:W-:Y:S01]  /*1990*/  LOP3.LUT R18, R0, 0xc0, RZ, 0xfc, !PT ;  /* 0x000000c000127812 */ /* 0x000fe200078efcff */
[----:B------:R-:W-:Y:S01]  /*19a0*/  FFMA.FTZ R27, R16, R27, 0.13980610668659210205 ;  /* 0x3e0f2955101b7423 */ /* 0x000fe2000001001b */
[----:B------:R1:W2:Y:S01]  /*19b0*/  LDS R17, [R20] ;  /* 0x0000000014117984 */ /* 0x0002a20000000800 */
[----:B------:R-:W-:Y:S01]  /*19c0*/  FFMA.FTZ R25, R12, R25, -0.24999669194221496582 ;  /* 0xbe7fff220c197423 */ /* 0x000fe20000010019 */
[----:B------:R-:W-:-:S03]  /*19d0*/  LEA R18, R18, UR4, 0x3 ;  /* 0x0000000412127c11 */ /* 0x000fc6000f8e18ff */
[----:B------:R-:W-:Y:S01]  /*19e0*/  FFMA.FTZ R25, R12, R25, 0.33333182334899902344 ;  /* 0x3eaaaa780c197423 */ /* 0x000fe20000010019 */
[----:B------:R-:W-:Y:S02]  /*19f0*/  FFMA.FTZ R27, R16, R27, -0.16684235632419586182 ;  /* 0xbe2ad8b9101b7423 */ /* 0x000fe4000001001b */
[----:B------:R-:W3:Y:S01]  /*1a00*/  LDS R18, [R18] ;  /* 0x0000000012127984 */ /* 0x000ee20000000800 */
[----:B------:R-:W-:Y:S01]  /*1a10*/  FFMA.FTZ R25, R12, R25, -0.5 ;  /* 0xbf0000000c197423 */ /* 0x000fe20000010019 */
[----:B------:R-:W-:Y:S01]  /*1a20*/  FFMA.FTZ R27, R16, R27, 0.20012299716472625732 ;  /* 0x3e4ced0b101b7423 */ /* 0x000fe2000001001b */
[----:B------:R-:W-:Y:S02]  /*1a30*/  ISETP.GE.U32.AND P4, PT, R7, 0x7f800000, PT ;  /* 0x7f8000000700780c */ /* 0x000fe40003f86070 */
[----:B------:R-:W-:Y:S01]  /*1a40*/  FMUL R25, R12, R25 ;  /* 0x000000190c197220 */ /* 0x000fe20000400000 */
[----:B------:R-:W-:-:S03]  /*1a50*/  FFMA.FTZ R27, R16, R27, -0.24999669194221496582 ;  /* 0xbe7fff22101b7423 */ /* 0x000fc6000001001b */
[----:B-1----:R-:W-:Y:S01]  /*1a60*/  FFMA.FTZ R20, R12, R25, R12 ;  /* 0x000000190c147223 */ /* 0x002fe2000001000c */
[----:B------:R-:W-:Y:S01]  /*1a70*/  FSEL R12, RZ, -23, P2 ;  /* 0xc1b80000ff0c7808 */ /* 0x000fe20001000000 */
[C---:B------:R-:W-:Y:S01]  /*1a80*/  FFMA.FTZ R27, R16.reuse, R27, 0.33333182334899902344 ;  /* 0x3eaaaa78101b7423 */ /* 0x040fe2000001001b */
[----:B------:R-:W-:Y:S02]  /*1a90*/  ISETP.GE.U32.AND P2, PT, R5, 0x7f800000, PT ;  /* 0x7f8000000500780c */ /* 0x000fe40003f46070 */
[----:B------:R-:W-:Y:S01]  /*1aa0*/  I2FP.F32.S32 R19, R10 ;  /* 0x0000000a00137245 */ /* 0x000fe20000201400 */
[----:B------:R-:W-:Y:S01]  /*1ab0*/  FFMA.FTZ R27, R16, R27, -0.5 ;  /* 0xbf000000101b7423 */ /* 0x000fe2000001001b */
[----:B------:R-:W-:Y:S01]  /*1ac0*/  @P4 MOV R10, 0x7f800000 ;  /* 0x7f800000000a4802 */ /* 0x000fe20000000f00 */
[----:B------:R-:W-:Y:S01]  /*1ad0*/  BAR.SYNC.DEFER_BLOCKING 0x0 ;  /* 0x0000000000007b1d */ /* 0x000fe20000010000 */
[----:B------:R-:W-:Y:S01]  /*1ae0*/  FSETP.NEU.AND P5, PT, R26, RZ, PT ;  /* 0x000000ff1a00720b */ /* 0x000fe20003fad000 */
[C---:B------:R-:W-:Y:S01]  /*1af0*/  FMUL R27, R16.reuse, R27 ;  /* 0x0000001b101b7220 */ /* 0x040fe20000400000 */
[----:B------:R-:W-:Y:S01]  /*1b00*/  FFMA.FTZ R15, R15, 0.69314718246459960938, R20 ;  /* 0x3f3172180f0f7823 */ /* 0x000fe20000010014 */
[----:B------:R-:W-:Y:S01]  /*1b10*/  @P4 FFMA.FTZ R15, R7, R10, +INF ;  /* 0x7f800000070f4423 */ /* 0x000fe2000001000a */
[----:B------:R-:W-:Y:S01]  /*1b20*/  FFMA.FTZ R12, R19, 1.1920928955078125e-07, R12 ;  /* 0x34000000130c7823 */ /* 0x000fe2000001000c */
[----:B------:R-:W-:Y:S01]  /*1b30*/  FFMA.FTZ R27, R16, R27, R16 ;  /* 0x0000001b101b7223 */ /* 0x000fe20000010010 */
[----:B------:R-:W-:-:S02]  /*1b40*/  FSEL R4, R4, -INF , P5 ;  /* 0xff80000004047808 */ /* 0x000fc40002800000 */
[----:B------:R-:W-:Y:S02]  /*1b50*/  @P2 MOV R10, 0x7f800000 ;  /* 0x7f800000000a2802 */ /* 0x000fe40000000f00 */
[----:B------:R-:W-:Y:S01]  /*1b60*/  FSETP.NEU.AND P5, PT, R7, RZ, PT ;  /* 0x000000ff0700720b */ /* 0x000fe20003fad000 */
[----:B------:R-:W-:Y:S01]  /*1b70*/  FFMA.FTZ R12, R12, 0.69314718246459960938, R27 ;  /* 0x3f3172180c0c7823 */ /* 0x000fe2000001001b */
[----:B------:R-:W-:Y:S01]  /*1b80*/  FSETP.NEU.AND P1, PT, R6, RZ, PT ;  /* 0x000000ff0600720b */ /* 0x000fe20003f2d000 */
[----:B0-----:R-:W-:Y:S01]  /*1b90*/  FADD R13, R13, -R4 ;  /* 0x800000040d0d7221 */ /* 0x001fe20000000000 */
[----:B------:R-:W-:Y:S01]  /*1ba0*/  FSEL R6, R11, -INF , P6 ;  /* 0xff8000000b067808 */ /* 0x000fe20003000000 */
[----:B------:R-:W-:Y:S01]  /*1bb0*/  @P2 FFMA.FTZ R12, R5, R10, +INF ;  /* 0x7f800000050c2423 */ /* 0x000fe2000001000a */
[----:B------:R-:W-:Y:S02]  /*1bc0*/  FSEL R4, R15, -INF , P5 ;  /* 0xff8000000f047808 */ /* 0x000fe40002800000 */
[----:B------:R-:W-:-:S02]  /*1bd0*/  FSETP.NEU.AND P2, PT, R5, RZ, PT ;  /* 0x000000ff0500720b */ /* 0x000fc40003f4d000 */
[----:B------:R-:W-:Y:S01]  /*1be0*/  FSEL R8, R8, -INF , P0 ;  /* 0xff80000008087808 */ /* 0x000fe20000000000 */
[----:B------:R-:W-:Y:S01]  /*1bf0*/  FADD R6, R6, -R3 ;  /* 0x8000000306067221 */ /* 0x000fe20000000000 */
[----:B------:R-:W-:Y:S01]  /*1c00*/  FSEL R22, R22, -INF , P3 ;  /* 0xff80000016167808 */ /* 0x000fe20001800000 */
[----:B--2---:R-:W-:Y:S01]  /*1c10*/  FADD R17, R17, -R4 ;  /* 0x8000000411117221 */ /* 0x004fe20000000000 */
[----:B------:R-:W-:Y:S01]  /*1c20*/  FSEL R3, R12, -INF , P2 ;  /* 0xff8000000c037808 */ /* 0x000fe20001000000 */
[----:B------:R-:W-:Y:S01]  /*1c30*/  FADD R8, R8, -R13 ;  /* 0x8000000d08087221 */ /* 0x000fe20000000000 */
[----:B------:R-:W-:Y:S01]  /*1c40*/  FSEL R9, R9, -INF , P1 ;  /* 0xff80000009097808 */ /* 0x000fe20000800000 */
[----:B------:R-:W-:Y:S01]  /*1c50*/  FFMA R29, R29, R6, RZ ;  /* 0x000000061d1d7223 */ /* 0x000fe200000000ff */
[----:B------:R-:W-:Y:S01]  /*1c60*/  FADD R17, R22, -R17 ;  /* 0x8000001116117221 */ /* 0x000fe20000000000 */
[----:B---3--:R-:W-:Y:S01]  /*1c70*/  FADD R18, R18, -R3 ;  /* 0x8000000312127221 */ /* 0x008fe20000000000 */
[----:B------:R-:W-:-:S02]  /*1c80*/  FFMA R8, R23, R8, RZ ;  /* 0x0000000817087223 */ /* 0x000fc400000000ff */
[----:B------:R-:W-:Y:S01]  /*1c90*/  FFMA R17, R14, R17, RZ ;  /* 0x000000110e117223 */ /* 0x000fe200000000ff */
[----:B------:R-:W-:Y:S01]  /*1ca0*/  FADD R18, R9, -R18 ;  /* 0x8000001209127221 */ /* 0x000fe20000000000 */
[----:B------:R-:W-:-:S03]  /*1cb0*/  FADD R8, R8, R29 ;  /* 0x0000001d08087221 */ /* 0x000fc60000000000 */
[----:B------:R-:W-:Y:S01]  /*1cc0*/  FFMA R18, R21, R18, RZ ;  /* 0x0000001215127223 */ /* 0x000fe200000000ff */
[----:B------:R-:W-:-:S04]  /*1cd0*/  FADD R17, R17, R8 ;  /* 0x0000000811117221 */ /* 0x000fc80000000000 */
[----:B------:R-:W-:-:S05]  /*1ce0*/  FADD R17, R18, R17 ;  /* 0x0000001112117221 */ /* 0x000fca0000000000 */
[----:B------:R-:W0:Y:S02]  /*1cf0*/  SHFL.BFLY PT, R4, R17, 0x10, 0x1f ;  /* 0x0e001f0011047f89 */ /* 0x000e2400000e0000 */
[----:B0-----:R-:W-:-:S05]  /*1d00*/  FADD R4, R17, R4 ;  /* 0x0000000411047221 */ /* 0x001fca0000000000 */
[----:B------:R-:W0:Y:S02]  /*1d10*/  SHFL.BFLY PT, R3, R4, 0x8, 0x1f ;  /* 0x0d001f0004037f89 */ /* 0x000e2400000e0000 */
[----:B0-----:R-:W-:-:S05]  /*1d20*/  FADD R3, R4, R3 ;  /* 0x0000000304037221 */ /* 0x001fca0000000000 */
[----:B------:R-:W0:Y:S01]  /*1d30*/  SHFL.BFLY PT, R6, R3, 0x4, 0x1f ;  /* 0x0c801f0003067f89 */ /* 0x000e2200000e0000 */
[----:B------:R-:W1:Y:S01]  /*1d40*/  S2R R9, SR_TID.X ;  /* 0x0000000000097919 */ /* 0x000e620000002100 */
[----:B0-----:R-:W-:-:S05]  /*1d50*/  FADD R6, R3, R6 ;  /* 0x0000000603067221 */ /* 0x001fca0000000000 */
[----:B------:R-:W0:Y:S02]  /*1d60*/  SHFL.BFLY PT, R5, R6, 0x2, 0x1f ;  /* 0x0c401f0006057f89 */ /* 0x000e2400000e0000 */
[----:B0-----:R-:W-:-:S05]  /*1d70*/  FADD R5, R6, R5 ;  /* 0x0000000506057221 */ /* 0x001fca0000000000 */
[----:B------:R-:W0:Y:S01]  /*1d80*/  SHFL.BFLY PT, R8, R5, 0x1, 0x1f ;  /* 0x0c201f0005087f89 */ /* 0x000e2200000e0000 */
[----:B-1----:R-:W-:Y:S02]  /*1d90*/  LOP3.LUT P0, RZ, R9, 0x1f, RZ, 0xc0, !PT ;  /* 0x0000001f09ff7812 */ /* 0x002fe4000780c0ff */
[----:B------:R-:W-:-:S04]  /*1da0*/  SHF.R.U32.HI R7, RZ, 0x3, R9 ;  /* 0x00000003ff077819 */ /* 0x000fc80000011609 */
[----:B------:R-:W-:Y:S01]  /*1db0*/  LOP3.LUT R7, R7, 0x4, RZ, 0xc0, !PT ;  /* 0x0000000407077812 */ /* 0x000fe200078ec0ff */
[----:B0-----:R-:W-:-:S06]  /*1dc0*/  FADD R8, R5, R8 ;  /* 0x0000000805087221 */ /* 0x001fcc0000000000 */
[----:B------:R-:W-:Y:S01]  /*1dd0*/  @!P0 STS [R7+UR4], R8 ;  /* 0x0000000807008988 */ /* 0x000fe20008000804 */
[----:B------:R-:W-:Y:S01]  /*1de0*/  BAR.SYNC.DEFER_BLOCKING 0x0 ;  /* 0x0000000000007b1d */ /* 0x000fe20000010000 */
[C---:B------:R-:W-:Y:S02]  /*1df0*/  ISETP.GE.AND P1, PT, R9.reuse, 0x2, PT ;  /* 0x000000020900780c */ /* 0x040fe40003f26270 */
[----:B------:R-:W-:-:S11]  /*1e00*/  SHF.L.U32 R10, R9, 0x2, RZ ;  /* 0x00000002090a7819 */ /* 0x000fd600000006ff */
[----:B------:R-:W0:Y:S01]  /*1e10*/  @!P1 LDS R2, [R10+UR4] ;  /* 0x000000040a029984 */ /* 0x000e220008000800 */
[----:B------:R-:W-:-:S04]  /*1e20*/  LOP3.LUT R4, R9, 0x1, RZ, 0xc0, !PT ;  /* 0x0000000109047812 */ /* 0x000fc800078ec0ff */
[----:B------:R-:W-:-:S04]  /*1e30*/  ISETP.NE.U32.AND P0, PT, R4, 0x1, PT ;  /* 0x000000010400780c */ /* 0x000fc80003f05070 */
[----:B------:R-:W-:Y:S01]  /*1e40*/  ISETP.LT.AND P0, PT, R9, 0x2, P0 ;  /* 0x000000020900780c */ /* 0x000fe20000701270 */
[----:B0-----:R-:W0:Y:S02]  /*1e50*/  SHFL.BFLY PT, R3, R2, 0x1, 0x1f ;  /* 0x0c201f0002037f89 */ /* 0x001e2400000e0000 */
[----:B0-----:R-:W-:-:S10]  /*1e60*/  FADD R3, R2, R3 ;  /* 0x0000000302037221 */ /* 0x001fd40000000000 */
[----:B------:R0:W-:Y:S01]  /*1e70*/  @P0 STS [R10+UR4], R3 ;  /* 0x000000030a000988 */ /* 0x0001e20008000804 */
[----:B------:R-:W-:Y:S01]  /*1e80*/  BAR.SYNC.DEFER_BLOCKING 0x0 ;  /* 0x0000000000007b1d */ /* 0x000fe20000010000 */
[----:B------:R-:W-:-:S05]  /*1e90*/  ISETP.NE.AND P0, PT, R0, RZ, PT ;  /* 0x000000ff0000720c */ /* 0x000fca0003f05270 */
[----:B------:R-:W1:Y:S02]  /*1ea0*/  LDS R4, [UR4] ;  /* 0x00000004ff047984 */ /* 0x000e640008000800 */
[----:B------:R-:W-:Y:S06]  /*1eb0*/  BAR.SYNC.DEFER_BLOCKING 0x0 ;  /* 0x0000000000007b1d */ /* 0x000fec0000010000 */
[----:B0-----:R-:W-:Y:S05]  /*1ec0*/  @P0 EXIT ;  /* 0x000000000000094d */ /* 0x001fea0003800000 */
[----:B------:R-:W0:Y:S01]  /*1ed0*/  LDC.64 R2, c[0x0][0x210] ;  /* 0x00008400ff027b82 */ /* 0x000e220000000a00 */
[----:B-1----:R-:W-:-:S05]  /*1ee0*/  FMUL R5, R4, 0.25 ;  /* 0x3e80000004057820 */ /* 0x002fca0000400000 */
[----:B0-----:R-:W-:Y:S01]  /*1ef0*/  STG.E desc[UR6][R2.64], R5 ;  /* 0x0000000502007986 */ /* 0x001fe2000c101906 */
[----:B------:R-:W-:Y:S05]  /*1f00*/  EXIT ;  /* 0x000000000000794d */ /* 0x000fea0003800000 */
.L_x_0:
[----:B------:R-:W-:-:S00]  /*1f10*/  BRA `(.L_x_0) ;  /* 0xfffffffc00fc7947 */ /* 0x000fc0000383ffff */
[----:B------:R-:W-:-:S00]  /*1f20*/  NOP ;  /* 0x0000000000007918 */ /* 0x000fc00000000000 */
        /* <DEDUP_REMOVED lines=13> */
.L_x_1:


//--------------------- .nv.global.init           --------------------------
	.section	.nv.global.init,"aw",@progbits
.nv.global.init:
	.type		_$_str,@object
	.size		_$_str,(.L_0 - _$_str)
_$_str:
        /*0000*/ 	.byte	0x5f, 0x5f, 0x43, 0x55, 0x44, 0x41, 0x5f, 0x46, 0x54, 0x5a, 0x00
.L_0:


//--------------------- .nv.shared.triton_red_fused__log_softmax__softmax_add_div_log_mul_sub_sum_2 --------------------------
	.section	.nv.shared.triton_red_fused__log_softmax__softmax_add_div_log_mul_sub_sum_2,"aw",@nobits
	.sectionflags	@""
	.align	16
	.zero		1024


//--------------------- .nv.constant0.triton_red_fused__log_softmax__softmax_add_div_log_mul_sub_sum_2 --------------------------
	.section	.nv.constant0.triton_red_fused__log_softmax__softmax_add_div_log_mul_sub_sum_2,"a",@progbits
	.sectionflags	@""
	.align	4
.nv.constant0.triton_red_fused__log_softmax__softmax_add_div_log_mul_sub_sum_2:
	.zero		556
